//
// Generated by NVIDIA NVVM Compiler
//
// Compiler Build ID: CL-36424714
// Cuda compilation tools, release 13.0, V13.0.88
// Based on NVVM 20.0.0
//

.version 9.0
.target sm_100
.address_size 64

	// .globl	gen_truth_value

.visible .entry gen_truth_value(
	.param .u64 .ptr .align 1 gen_truth_value_param_0,
	.param .u64 .ptr .align 1 gen_truth_value_param_1,
	.param .u64 .ptr .align 1 gen_truth_value_param_2,
	.param .u64 .ptr .align 1 gen_truth_value_param_3,
	.param .u64 .ptr .align 1 gen_truth_value_param_4,
	.param .u64 .ptr .align 1 gen_truth_value_param_5,
	.param .u32 gen_truth_value_param_6,
	.param .u32 gen_truth_value_param_7,
	.param .u64 .ptr .align 1 gen_truth_value_param_8,
	.param .u64 .ptr .align 1 gen_truth_value_param_9,
	.param .u64 .ptr .align 1 gen_truth_value_param_10,
	.param .u64 .ptr .align 1 gen_truth_value_param_11,
	.param .u64 .ptr .align 1 gen_truth_value_param_12,
	.param .u64 .ptr .align 1 gen_truth_value_param_13,
	.param .u64 .ptr .align 1 gen_truth_value_param_14,
	.param .u32 gen_truth_value_param_15
)
{
	.local .align 16 .b8 	__local_depot0[64];
	.reg .b64 	%SP;
	.reg .b64 	%SPL;
	.reg .pred 	%p<158>;
	.reg .b16 	%rs<104>;
	.reg .b32 	%r<232>;
	.reg .b64 	%rd<164>;
	.reg .b64 	%fd<16>;

	mov.u64 	%SPL, __local_depot0;
	ld.param.u64 	%rd24, [gen_truth_value_param_0];
	ld.param.u64 	%rd25, [gen_truth_value_param_1];
	ld.param.u64 	%rd26, [gen_truth_value_param_2];
	ld.param.u64 	%rd27, [gen_truth_value_param_3];
	ld.param.u64 	%rd28, [gen_truth_value_param_4];
	ld.param.u64 	%rd29, [gen_truth_value_param_5];
	ld.param.u32 	%r215, [gen_truth_value_param_6];
	ld.param.u32 	%r89, [gen_truth_value_param_7];
	ld.param.u64 	%rd30, [gen_truth_value_param_9];
	ld.param.u64 	%rd20, [gen_truth_value_param_10];
	ld.param.u64 	%rd22, [gen_truth_value_param_12];
	ld.param.u64 	%rd23, [gen_truth_value_param_13];
	ld.param.u64 	%rd31, [gen_truth_value_param_14];
	ld.param.u32 	%r90, [gen_truth_value_param_15];
	cvta.to.global.u64 	%rd1, %rd31;
	cvta.to.global.u64 	%rd2, %rd30;
	cvta.to.global.u64 	%rd3, %rd28;
	cvta.to.global.u64 	%rd4, %rd25;
	cvta.to.global.u64 	%rd5, %rd26;
	cvta.to.global.u64 	%rd6, %rd27;
	cvta.to.global.u64 	%rd7, %rd24;
	cvta.to.global.u64 	%rd8, %rd29;
	add.u64 	%rd9, %SPL, 0;
	mov.u32 	%r91, %tid.x;
	mov.u32 	%r92, %ntid.x;
	mov.u32 	%r93, %ctaid.x;
	mad.lo.s32 	%r213, %r92, %r93, %r91;
	setp.ge.s32 	%p23, %r213, %r90;
	@%p23 bra 	$L__BB0_102;
	cvt.s64.s32 	%rd163, %r89;
	mul.wide.s32 	%rd33, %r89, 4;
	add.s64 	%rd34, %rd8, %rd33;
	ld.global.u32 	%r211, [%rd34];
	add.s64 	%rd35, %rd7, %rd33;
	ld.global.u32 	%r206, [%rd35];
	setp.eq.s32 	%p24, %r206, -1;
	@%p24 bra 	$L__BB0_10;
	ld.param.u64 	%rd162, [gen_truth_value_param_11];
	ld.param.u64 	%rd161, [gen_truth_value_param_8];
	cvta.to.global.u64 	%rd11, %rd161;
	cvta.to.global.u64 	%rd12, %rd20;
	cvta.to.global.u64 	%rd13, %rd22;
	cvta.to.global.u64 	%rd14, %rd162;
	cvta.to.global.u64 	%rd15, %rd23;
	mov.b32 	%r212, 0;
	mov.u32 	%r209, %r89;
$L__BB0_3:
	mov.u32 	%r7, %r209;
	mov.u64 	%rd16, %rd163;
	mov.u32 	%r209, %r206;
	cvt.s64.s32 	%rd163, %r209;
	mul.wide.s32 	%rd36, %r209, 4;
	add.s64 	%rd37, %rd6, %rd36;
	ld.global.u32 	%r95, [%rd37];
	setp.gt.u32 	%p25, %r95, 13;
	@%p25 bra 	$L__BB0_9;
	mov.b32 	%r96, 1;
	shl.b32 	%r97, %r96, %r95;
	and.b32  	%r98, %r97, 8198;
	setp.ne.s32 	%p26, %r98, 0;
	@%p26 bra 	$L__BB0_7;
	mov.b32 	%r99, 1;
	shl.b32 	%r100, %r99, %r95;
	and.b32  	%r101, %r100, 24;
	setp.ne.s32 	%p27, %r101, 0;
	@%p27 bra 	$L__BB0_6;
	bra.uni 	$L__BB0_9;
$L__BB0_6:
	shl.b64 	%rd44, %rd163, 2;
	add.s64 	%rd45, %rd3, %rd44;
	ld.global.u32 	%r105, [%rd45];
	mul.wide.s32 	%rd46, %r105, 4;
	add.s64 	%rd47, %rd2, %rd46;
	ld.global.u32 	%r106, [%rd47];
	div.s32 	%r9, %r213, %r106;
	mul.lo.s32 	%r107, %r9, %r106;
	sub.s32 	%r108, %r213, %r107;
	mul.lo.s32 	%r109, %r105, 500;
	cvt.s64.s32 	%rd48, %r109;
	add.s64 	%rd49, %rd11, %rd46;
	ld.global.u32 	%r110, [%rd49];
	add.s32 	%r111, %r110, %r108;
	mul.hi.s32 	%r112, %r111, 274877907;
	shr.u32 	%r113, %r112, 31;
	shr.s32 	%r114, %r112, 5;
	add.s32 	%r115, %r114, %r113;
	mul.lo.s32 	%r116, %r115, 500;
	sub.s32 	%r117, %r111, %r116;
	cvt.s64.s32 	%rd50, %r117;
	add.s64 	%rd51, %rd50, %rd48;
	shl.b64 	%rd52, %rd51, 2;
	add.s64 	%rd53, %rd12, %rd52;
	ld.global.u32 	%r118, [%rd53];
	mul.wide.s32 	%rd54, %r212, 32;
	add.s64 	%rd55, %rd9, %rd54;
	st.local.u32 	[%rd55], %r118;
	mul.wide.s32 	%rd56, %r118, 8;
	add.s64 	%rd57, %rd13, %rd56;
	ld.global.f64 	%fd1, [%rd57];
	st.local.f64 	[%rd55+8], %fd1;
	add.s64 	%rd58, %rd14, %rd56;
	ld.global.f64 	%fd2, [%rd58];
	add.s64 	%rd59, %rd15, %rd56;
	ld.global.f64 	%fd3, [%rd59];
	st.local.v2.f64 	[%rd55+16], {%fd2, %fd3};
	shl.b64 	%rd60, %rd16, 2;
	add.s64 	%rd61, %rd8, %rd60;
	ld.global.u32 	%r119, [%rd61];
	mad.lo.s32 	%r211, %r119, %r108, %r211;
	add.s32 	%r212, %r212, 1;
	mov.u32 	%r213, %r9;
	bra.uni 	$L__BB0_9;
$L__BB0_7:
	shl.b64 	%rd38, %rd163, 2;
	add.s64 	%rd39, %rd5, %rd38;
	ld.global.u32 	%r102, [%rd39];
	setp.ne.s32 	%p28, %r102, %r7;
	@%p28 bra 	$L__BB0_9;
	shl.b64 	%rd40, %rd163, 2;
	add.s64 	%rd41, %rd4, %rd40;
	ld.global.u32 	%r103, [%rd41];
	mul.wide.s32 	%rd42, %r103, 4;
	add.s64 	%rd43, %rd8, %rd42;
	ld.global.u32 	%r104, [%rd43];
	add.s32 	%r211, %r104, %r211;
$L__BB0_9:
	shl.b64 	%rd62, %rd163, 2;
	add.s64 	%rd63, %rd7, %rd62;
	ld.global.u32 	%r206, [%rd63];
	setp.ne.s32 	%p29, %r206, -1;
	@%p29 bra 	$L__BB0_3;
$L__BB0_10:
	setp.gt.s32 	%p30, %r215, %r89;
	@%p30 bra 	$L__BB0_102;
	ld.local.f64 	%fd4, [%rd9+8];
	ld.local.v2.f64 	{%fd5, %fd6}, [%rd9+16];
	setp.ge.f64 	%p31, %fd5, 0d405C000000000000;
	setp.le.f64 	%p32, %fd5, 0d405D000000000000;
	and.pred  	%p33, %p31, %p32;
	setp.ge.f64 	%p34, %fd4, 0d4034000000000000;
	setp.le.f64 	%p35, %fd4, 0d4038000000000000;
	and.pred  	%p36, %p34, %p35;
	and.pred  	%p38, %p33, %p36;
	selp.u16 	%rs1, 1, 0, %p38;
	ld.local.f64 	%fd7, [%rd9+40];
	ld.local.v2.f64 	{%fd8, %fd9}, [%rd9+48];
	sub.f64 	%fd10, %fd4, %fd7;
	sub.f64 	%fd11, %fd5, %fd8;
	mul.f64 	%fd12, %fd11, %fd11;
	fma.rn.f64 	%fd13, %fd10, %fd10, %fd12;
	setp.leu.f64 	%p39, %fd13, 0d3F447AE147AE147B;
	setp.neu.f64 	%p40, %fd13, 0d0000000000000000;
	and.pred  	%p41, %p39, %p40;
	selp.u16 	%rs2, 1, 0, %p41;
	setp.le.f64 	%p42, %fd13, 0d3F447AE147AE147B;
	selp.u16 	%rs3, 1, 0, %p42;
	setp.le.f64 	%p43, %fd13, 0d3EB0C6F7A0B5ED8D;
	selp.u16 	%rs4, 1, 0, %p43;
	sub.f64 	%fd14, %fd6, %fd9;
	abs.f64 	%fd15, %fd14;
	setp.le.f64 	%p44, %fd15, 0d4049000000000000;
	selp.u16 	%rs5, 1, 0, %p44;
	ld.local.u32 	%r120, [%rd9];
	ld.local.u32 	%r121, [%rd9+32];
	setp.eq.s32 	%p45, %r120, %r121;
	selp.u16 	%rs6, 1, 0, %p45;
	sub.s32 	%r18, %r211, %r89;
	add.s32 	%r19, %r211, -1;
$L__BB0_12:
	mov.u32 	%r20, %r215;
	mov.u16 	%rs7, %rs103;
	sub.s32 	%r123, %r20, %r89;
	add.s32 	%r21, %r19, %r123;
	mul.wide.s32 	%rd64, %r20, 4;
	add.s64 	%rd65, %rd6, %rd64;
	ld.global.u32 	%r122, [%rd65];
	mul.wide.s32 	%rd66, %r21, 2;
	add.s64 	%rd18, %rd1, %rd66;
	setp.gt.s32 	%p46, %r122, 7;
	@%p46 bra 	$L__BB0_24;
	setp.gt.s32 	%p54, %r122, 2;
	@%p54 bra 	$L__BB0_20;
	setp.eq.s32 	%p58, %r122, 0;
	@%p58 bra 	$L__BB0_100;
	setp.eq.s32 	%p59, %r122, 1;
	@%p59 bra 	$L__BB0_97;
	setp.eq.s32 	%p60, %r122, 2;
	mov.u16 	%rs103, %rs7;
	@%p60 bra 	$L__BB0_17;
	bra.uni 	$L__BB0_101;
$L__BB0_17:
	add.s64 	%rd68, %rd5, %rd64;
	ld.global.u32 	%r124, [%rd68];
	mul.wide.s32 	%rd69, %r124, 4;
	add.s64 	%rd70, %rd8, %rd69;
	ld.global.u32 	%r125, [%rd70];
	not.b32 	%r126, %r125;
	add.s32 	%r127, %r21, %r126;
	mul.wide.s32 	%rd71, %r127, 2;
	add.s64 	%rd72, %rd1, %rd71;
	ld.global.u16 	%rs37, [%rd72];
	setp.eq.s16 	%p63, %rs37, 0;
	mov.pred 	%p151, -1;
	@%p63 bra 	$L__BB0_19;
	ld.global.u16 	%rs38, [%rd18+-2];
	setp.ne.s16 	%p151, %rs38, 0;
$L__BB0_19:
	selp.u16 	%rs103, 1, 0, %p151;
	bra.uni 	$L__BB0_101;
$L__BB0_20:
	setp.eq.s32 	%p55, %r122, 3;
	@%p55 bra 	$L__BB0_35;
	setp.eq.s32 	%p56, %r122, 4;
	@%p56 bra 	$L__BB0_66;
	setp.eq.s32 	%p57, %r122, 7;
	mov.u16 	%rs103, %rs7;
	@%p57 bra 	$L__BB0_23;
	bra.uni 	$L__BB0_101;
$L__BB0_23:
	mov.u16 	%rs103, %rs6;
	bra.uni 	$L__BB0_101;
$L__BB0_24:
	setp.gt.s32 	%p47, %r122, 10;
	@%p47 bra 	$L__BB0_29;
	setp.eq.s32 	%p51, %r122, 8;
	mov.u16 	%rs103, %rs5;
	@%p51 bra 	$L__BB0_101;
	setp.eq.s32 	%p52, %r122, 9;
	mov.u16 	%rs103, %rs4;
	@%p52 bra 	$L__BB0_101;
	setp.eq.s32 	%p53, %r122, 10;
	mov.u16 	%rs103, %rs7;
	@%p53 bra 	$L__BB0_28;
	bra.uni 	$L__BB0_101;
$L__BB0_28:
	mov.u16 	%rs103, %rs3;
	bra.uni 	$L__BB0_101;
$L__BB0_29:
	setp.eq.s32 	%p48, %r122, 11;
	mov.u16 	%rs103, %rs2;
	@%p48 bra 	$L__BB0_101;
	setp.eq.s32 	%p49, %r122, 12;
	mov.u16 	%rs103, %rs1;
	@%p49 bra 	$L__BB0_101;
	setp.eq.s32 	%p50, %r122, 13;
	mov.u16 	%rs103, %rs7;
	@%p50 bra 	$L__BB0_32;
	bra.uni 	$L__BB0_101;
$L__BB0_32:
	ld.global.u16 	%rs39, [%rd18+-2];
	setp.ne.s16 	%p65, %rs39, 0;
	mov.pred 	%p150, -1;
	@%p65 bra 	$L__BB0_34;
	add.s64 	%rd74, %rd5, %rd64;
	ld.global.u32 	%r128, [%rd74];
	mul.wide.s32 	%rd75, %r128, 4;
	add.s64 	%rd76, %rd8, %rd75;
	ld.global.u32 	%r129, [%rd76];
	mul.wide.s32 	%rd77, %r129, 2;
	xor.b64  	%rd78, %rd77, -2;
	add.s64 	%rd79, %rd18, %rd78;
	ld.global.u16 	%rs40, [%rd79];
	setp.ne.s16 	%p150, %rs40, 0;
$L__BB0_34:
	selp.u16 	%rs103, 1, 0, %p150;
	bra.uni 	$L__BB0_101;
$L__BB0_35:
	add.s64 	%rd125, %rd4, %rd64;
	ld.global.u32 	%r167, [%rd125];
	mul.wide.s32 	%rd126, %r167, 4;
	add.s64 	%rd127, %rd8, %rd126;
	ld.global.u32 	%r22, [%rd127];
	add.s64 	%rd128, %rd3, %rd64;
	ld.global.u32 	%r168, [%rd128];
	mul.wide.s32 	%rd129, %r168, 4;
	add.s64 	%rd130, %rd2, %rd129;
	ld.global.u32 	%r23, [%rd130];
	setp.lt.s32 	%p107, %r23, 1;
	mov.b16 	%rs103, 1;
	@%p107 bra 	$L__BB0_101;
	and.b32  	%r24, %r23, 7;
	setp.lt.u32 	%p108, %r23, 8;
	mov.b16 	%rs103, 1;
	mov.b32 	%r227, 0;
	@%p108 bra 	$L__BB0_48;
	and.b32  	%r227, %r23, 2147483640;
	mov.b16 	%rs103, 1;
	mov.b32 	%r216, 0;
$L__BB0_38:
	.pragma "nounroll";
	and.b16  	%rs69, %rs103, 255;
	setp.eq.s16 	%p110, %rs69, 0;
	mov.pred 	%p147, 0;
	@%p110 bra 	$L__BB0_47;
	mul.lo.s32 	%r27, %r216, %r22;
	not.b32 	%r171, %r27;
	add.s32 	%r172, %r21, %r171;
	mul.wide.s32 	%rd131, %r172, 2;
	add.s64 	%rd132, %rd1, %rd131;
	ld.global.u16 	%rs70, [%rd132];
	setp.eq.s16 	%p112, %rs70, 0;
	@%p112 bra 	$L__BB0_47;
	add.s32 	%r28, %r27, %r22;
	not.b32 	%r173, %r28;
	add.s32 	%r174, %r21, %r173;
	mul.wide.s32 	%rd133, %r174, 2;
	add.s64 	%rd134, %rd1, %rd133;
	ld.global.u16 	%rs71, [%rd134];
	setp.eq.s16 	%p114, %rs71, 0;
	@%p114 bra 	$L__BB0_47;
	add.s32 	%r29, %r28, %r22;
	not.b32 	%r175, %r29;
	add.s32 	%r176, %r21, %r175;
	mul.wide.s32 	%rd135, %r176, 2;
	add.s64 	%rd136, %rd1, %rd135;
	ld.global.u16 	%rs72, [%rd136];
	setp.eq.s16 	%p116, %rs72, 0;
	@%p116 bra 	$L__BB0_47;
	add.s32 	%r30, %r29, %r22;
	not.b32 	%r177, %r30;
	add.s32 	%r178, %r21, %r177;
	mul.wide.s32 	%rd137, %r178, 2;
	add.s64 	%rd138, %rd1, %rd137;
	ld.global.u16 	%rs73, [%rd138];
	setp.eq.s16 	%p118, %rs73, 0;
	@%p118 bra 	$L__BB0_47;
	add.s32 	%r31, %r30, %r22;
	not.b32 	%r179, %r31;
	add.s32 	%r180, %r21, %r179;
	mul.wide.s32 	%rd139, %r180, 2;
	add.s64 	%rd140, %rd1, %rd139;
	ld.global.u16 	%rs74, [%rd140];
	setp.eq.s16 	%p120, %rs74, 0;
	@%p120 bra 	$L__BB0_47;
	add.s32 	%r32, %r31, %r22;
	not.b32 	%r181, %r32;
	add.s32 	%r182, %r21, %r181;
	mul.wide.s32 	%rd141, %r182, 2;
	add.s64 	%rd142, %rd1, %rd141;
	ld.global.u16 	%rs75, [%rd142];
	setp.eq.s16 	%p122, %rs75, 0;
	@%p122 bra 	$L__BB0_47;
	add.s32 	%r33, %r32, %r22;
	not.b32 	%r183, %r33;
	add.s32 	%r184, %r21, %r183;
	mul.wide.s32 	%rd143, %r184, 2;
	add.s64 	%rd144, %rd1, %rd143;
	ld.global.u16 	%rs76, [%rd144];
	setp.eq.s16 	%p124, %rs76, 0;
	@%p124 bra 	$L__BB0_47;
	add.s32 	%r185, %r33, %r22;
	not.b32 	%r186, %r185;
	add.s32 	%r187, %r21, %r186;
	mul.wide.s32 	%rd145, %r187, 2;
	add.s64 	%rd146, %rd1, %rd145;
	ld.global.u16 	%rs77, [%rd146];
	setp.ne.s16 	%p147, %rs77, 0;
$L__BB0_47:
	selp.u16 	%rs103, 1, 0, %p147;
	add.s32 	%r216, %r216, 8;
	setp.eq.s32 	%p125, %r216, %r227;
	@%p125 bra 	$L__BB0_48;
	bra.uni 	$L__BB0_38;
$L__BB0_48:
	setp.eq.s32 	%p126, %r24, 0;
	@%p126 bra 	$L__BB0_101;
	and.b32  	%r68, %r23, 3;
	setp.lt.u32 	%p127, %r24, 4;
	@%p127 bra 	$L__BB0_56;
	setp.eq.s16 	%p129, %rs103, 0;
	mov.pred 	%p152, 0;
	@%p129 bra 	$L__BB0_55;
	mul.lo.s32 	%r69, %r227, %r22;
	not.b32 	%r188, %r69;
	add.s32 	%r189, %r21, %r188;
	mul.wide.s32 	%rd147, %r189, 2;
	add.s64 	%rd148, %rd1, %rd147;
	ld.global.u16 	%rs79, [%rd148];
	setp.eq.s16 	%p131, %rs79, 0;
	@%p131 bra 	$L__BB0_55;
	add.s32 	%r70, %r69, %r22;
	not.b32 	%r190, %r70;
	add.s32 	%r191, %r21, %r190;
	mul.wide.s32 	%rd149, %r191, 2;
	add.s64 	%rd150, %rd1, %rd149;
	ld.global.u16 	%rs80, [%rd150];
	setp.eq.s16 	%p133, %rs80, 0;
	@%p133 bra 	$L__BB0_55;
	add.s32 	%r71, %r70, %r22;
	not.b32 	%r192, %r71;
	add.s32 	%r193, %r21, %r192;
	mul.wide.s32 	%rd151, %r193, 2;
	add.s64 	%rd152, %rd1, %rd151;
	ld.global.u16 	%rs81, [%rd152];
	setp.eq.s16 	%p135, %rs81, 0;
	@%p135 bra 	$L__BB0_55;
	add.s32 	%r194, %r71, %r22;
	not.b32 	%r195, %r194;
	add.s32 	%r196, %r21, %r195;
	mul.wide.s32 	%rd153, %r196, 2;
	add.s64 	%rd154, %rd1, %rd153;
	ld.global.u16 	%rs82, [%rd154];
	setp.ne.s16 	%p152, %rs82, 0;
$L__BB0_55:
	selp.u16 	%rs103, 1, 0, %p152;
	add.s32 	%r227, %r227, 4;
$L__BB0_56:
	setp.eq.s32 	%p136, %r68, 0;
	@%p136 bra 	$L__BB0_101;
	setp.eq.s32 	%p137, %r68, 1;
	@%p137 bra 	$L__BB0_62;
	setp.eq.s16 	%p139, %rs103, 0;
	mov.pred 	%p153, 0;
	@%p139 bra 	$L__BB0_61;
	mul.lo.s32 	%r74, %r227, %r22;
	not.b32 	%r197, %r74;
	add.s32 	%r198, %r21, %r197;
	mul.wide.s32 	%rd155, %r198, 2;
	add.s64 	%rd156, %rd1, %rd155;
	ld.global.u16 	%rs84, [%rd156];
	setp.eq.s16 	%p141, %rs84, 0;
	@%p141 bra 	$L__BB0_61;
	add.s32 	%r199, %r74, %r22;
	not.b32 	%r200, %r199;
	add.s32 	%r201, %r21, %r200;
	mul.wide.s32 	%rd157, %r201, 2;
	add.s64 	%rd158, %rd1, %rd157;
	ld.global.u16 	%rs85, [%rd158];
	setp.ne.s16 	%p153, %rs85, 0;
$L__BB0_61:
	selp.u16 	%rs103, 1, 0, %p153;
	add.s32 	%r227, %r227, 2;
$L__BB0_62:
	and.b32  	%r202, %r23, 1;
	setp.eq.b32 	%p142, %r202, 1;
	not.pred 	%p143, %p142;
	@%p143 bra 	$L__BB0_101;
	setp.eq.s16 	%p145, %rs103, 0;
	mov.pred 	%p154, 0;
	@%p145 bra 	$L__BB0_65;
	mul.lo.s32 	%r203, %r227, %r22;
	not.b32 	%r204, %r203;
	add.s32 	%r205, %r21, %r204;
	mul.wide.s32 	%rd159, %r205, 2;
	add.s64 	%rd160, %rd1, %rd159;
	ld.global.u16 	%rs86, [%rd160];
	setp.ne.s16 	%p154, %rs86, 0;
$L__BB0_65:
	selp.u16 	%rs103, 1, 0, %p154;
	bra.uni 	$L__BB0_101;
$L__BB0_66:
	add.s64 	%rd88, %rd4, %rd64;
	ld.global.u32 	%r132, [%rd88];
	mul.wide.s32 	%rd89, %r132, 4;
	add.s64 	%rd90, %rd8, %rd89;
	ld.global.u32 	%r35, [%rd90];
	add.s64 	%rd91, %rd3, %rd64;
	ld.global.u32 	%r133, [%rd91];
	mul.wide.s32 	%rd92, %r133, 4;
	add.s64 	%rd93, %rd2, %rd92;
	ld.global.u32 	%r36, [%rd93];
	setp.lt.s32 	%p68, %r36, 1;
	mov.b16 	%rs103, 0;
	@%p68 bra 	$L__BB0_101;
	and.b32  	%r37, %r36, 7;
	setp.lt.u32 	%p69, %r36, 8;
	mov.b16 	%rs103, 0;
	mov.b32 	%r230, 0;
	@%p69 bra 	$L__BB0_79;
	and.b32  	%r230, %r36, 2147483640;
	neg.s32 	%r225, %r230;
	add.s32 	%r217, %r18, %r20;
	sub.s32 	%r224, %r217, %r35;
	shl.b32 	%r42, %r35, 3;
	shl.b32 	%r135, %r35, 1;
	sub.s32 	%r223, %r217, %r135;
	mul.lo.s32 	%r136, %r35, 3;
	sub.s32 	%r222, %r217, %r136;
	shl.b32 	%r137, %r35, 2;
	sub.s32 	%r221, %r217, %r137;
	mul.lo.s32 	%r138, %r35, 5;
	sub.s32 	%r220, %r217, %r138;
	mul.lo.s32 	%r139, %r35, 6;
	sub.s32 	%r219, %r217, %r139;
	mul.lo.s32 	%r140, %r35, 7;
	sub.s32 	%r218, %r217, %r140;
	mov.b16 	%rs103, 0;
$L__BB0_69:
	.pragma "nounroll";
	and.b16  	%rs47, %rs103, 255;
	setp.ne.s16 	%p71, %rs47, 0;
	mov.pred 	%p148, -1;
	@%p71 bra 	$L__BB0_78;
	add.s32 	%r141, %r217, -2;
	mul.wide.s32 	%rd94, %r141, 2;
	add.s64 	%rd95, %rd1, %rd94;
	ld.global.u16 	%rs48, [%rd95];
	setp.ne.s16 	%p73, %rs48, 0;
	@%p73 bra 	$L__BB0_78;
	add.s32 	%r142, %r224, -2;
	mul.wide.s32 	%rd96, %r142, 2;
	add.s64 	%rd97, %rd1, %rd96;
	ld.global.u16 	%rs49, [%rd97];
	setp.ne.s16 	%p75, %rs49, 0;
	@%p75 bra 	$L__BB0_78;
	add.s32 	%r143, %r223, -2;
	mul.wide.s32 	%rd98, %r143, 2;
	add.s64 	%rd99, %rd1, %rd98;
	ld.global.u16 	%rs50, [%rd99];
	setp.ne.s16 	%p77, %rs50, 0;
	@%p77 bra 	$L__BB0_78;
	add.s32 	%r144, %r222, -2;
	mul.wide.s32 	%rd100, %r144, 2;
	add.s64 	%rd101, %rd1, %rd100;
	ld.global.u16 	%rs51, [%rd101];
	setp.ne.s16 	%p79, %rs51, 0;
	@%p79 bra 	$L__BB0_78;
	add.s32 	%r145, %r221, -2;
	mul.wide.s32 	%rd102, %r145, 2;
	add.s64 	%rd103, %rd1, %rd102;
	ld.global.u16 	%rs52, [%rd103];
	setp.ne.s16 	%p81, %rs52, 0;
	@%p81 bra 	$L__BB0_78;
	add.s32 	%r146, %r220, -2;
	mul.wide.s32 	%rd104, %r146, 2;
	add.s64 	%rd105, %rd1, %rd104;
	ld.global.u16 	%rs53, [%rd105];
	setp.ne.s16 	%p83, %rs53, 0;
	@%p83 bra 	$L__BB0_78;
	add.s32 	%r147, %r219, -2;
	mul.wide.s32 	%rd106, %r147, 2;
	add.s64 	%rd107, %rd1, %rd106;
	ld.global.u16 	%rs54, [%rd107];
	setp.ne.s16 	%p85, %rs54, 0;
	@%p85 bra 	$L__BB0_78;
	add.s32 	%r148, %r218, -2;
	mul.wide.s32 	%rd108, %r148, 2;
	add.s64 	%rd109, %rd1, %rd108;
	ld.global.u16 	%rs55, [%rd109];
	setp.ne.s16 	%p148, %rs55, 0;
$L__BB0_78:
	selp.u16 	%rs103, 1, 0, %p148;
	add.s32 	%r225, %r225, 8;
	sub.s32 	%r224, %r224, %r42;
	sub.s32 	%r223, %r223, %r42;
	sub.s32 	%r222, %r222, %r42;
	sub.s32 	%r221, %r221, %r42;
	sub.s32 	%r220, %r220, %r42;
	sub.s32 	%r219, %r219, %r42;
	sub.s32 	%r218, %r218, %r42;
	sub.s32 	%r217, %r217, %r42;
	setp.eq.s32 	%p86, %r225, 0;
	@%p86 bra 	$L__BB0_79;
	bra.uni 	$L__BB0_69;
$L__BB0_79:
	setp.eq.s32 	%p87, %r37, 0;
	@%p87 bra 	$L__BB0_101;
	and.b32  	%r78, %r36, 3;
	setp.lt.u32 	%p88, %r37, 4;
	@%p88 bra 	$L__BB0_87;
	setp.ne.s16 	%p90, %rs103, 0;
	mov.pred 	%p155, -1;
	@%p90 bra 	$L__BB0_86;
	mul.lo.s32 	%r79, %r230, %r35;
	not.b32 	%r149, %r79;
	add.s32 	%r150, %r21, %r149;
	mul.wide.s32 	%rd110, %r150, 2;
	add.s64 	%rd111, %rd1, %rd110;
	ld.global.u16 	%rs57, [%rd111];
	setp.ne.s16 	%p92, %rs57, 0;
	@%p92 bra 	$L__BB0_86;
	add.s32 	%r80, %r79, %r35;
	not.b32 	%r151, %r80;
	add.s32 	%r152, %r21, %r151;
	mul.wide.s32 	%rd112, %r152, 2;
	add.s64 	%rd113, %rd1, %rd112;
	ld.global.u16 	%rs58, [%rd113];
	setp.ne.s16 	%p94, %rs58, 0;
	@%p94 bra 	$L__BB0_86;
	add.s32 	%r81, %r80, %r35;
	not.b32 	%r153, %r81;
	add.s32 	%r154, %r21, %r153;
	mul.wide.s32 	%rd114, %r154, 2;
	add.s64 	%rd115, %rd1, %rd114;
	ld.global.u16 	%rs59, [%rd115];
	setp.ne.s16 	%p96, %rs59, 0;
	@%p96 bra 	$L__BB0_86;
	add.s32 	%r155, %r81, %r35;
	not.b32 	%r156, %r155;
	add.s32 	%r157, %r21, %r156;
	mul.wide.s32 	%rd116, %r157, 2;
	add.s64 	%rd117, %rd1, %rd116;
	ld.global.u16 	%rs60, [%rd117];
	setp.ne.s16 	%p155, %rs60, 0;
$L__BB0_86:
	selp.u16 	%rs103, 1, 0, %p155;
	add.s32 	%r230, %r230, 4;
$L__BB0_87:
	setp.eq.s32 	%p97, %r78, 0;
	@%p97 bra 	$L__BB0_101;
	setp.eq.s32 	%p98, %r78, 1;
	@%p98 bra 	$L__BB0_93;
	setp.ne.s16 	%p100, %rs103, 0;
	mov.pred 	%p156, -1;
	@%p100 bra 	$L__BB0_92;
	mul.lo.s32 	%r84, %r230, %r35;
	not.b32 	%r158, %r84;
	add.s32 	%r159, %r21, %r158;
	mul.wide.s32 	%rd118, %r159, 2;
	add.s64 	%rd119, %rd1, %rd118;
	ld.global.u16 	%rs62, [%rd119];
	setp.ne.s16 	%p102, %rs62, 0;
	@%p102 bra 	$L__BB0_92;
	add.s32 	%r160, %r84, %r35;
	not.b32 	%r161, %r160;
	add.s32 	%r162, %r21, %r161;
	mul.wide.s32 	%rd120, %r162, 2;
	add.s64 	%rd121, %rd1, %rd120;
	ld.global.u16 	%rs63, [%rd121];
	setp.ne.s16 	%p156, %rs63, 0;
$L__BB0_92:
	selp.u16 	%rs103, 1, 0, %p156;
	add.s32 	%r230, %r230, 2;
$L__BB0_93:
	and.b32  	%r163, %r36, 1;
	setp.eq.b32 	%p103, %r163, 1;
	not.pred 	%p104, %p103;
	@%p104 bra 	$L__BB0_101;
	setp.ne.s16 	%p106, %rs103, 0;
	mov.pred 	%p157, -1;
	@%p106 bra 	$L__BB0_96;
	mul.lo.s32 	%r164, %r230, %r35;
	not.b32 	%r165, %r164;
	add.s32 	%r166, %r21, %r165;
	mul.wide.s32 	%rd122, %r166, 2;
	add.s64 	%rd123, %rd1, %rd122;
	ld.global.u16 	%rs64, [%rd123];
	setp.ne.s16 	%p157, %rs64, 0;
$L__BB0_96:
	selp.u16 	%rs103, 1, 0, %p157;
	bra.uni 	$L__BB0_101;
$L__BB0_97:
	ld.global.u16 	%rs41, [%rd18+-2];
	setp.eq.s16 	%p67, %rs41, 0;
	mov.pred 	%p149, 0;
	@%p67 bra 	$L__BB0_99;
	add.s64 	%rd81, %rd5, %rd64;
	ld.global.u32 	%r130, [%rd81];
	mul.wide.s32 	%rd82, %r130, 4;
	add.s64 	%rd83, %rd8, %rd82;
	ld.global.u32 	%r131, [%rd83];
	mul.wide.s32 	%rd84, %r131, 2;
	xor.b64  	%rd85, %rd84, -2;
	add.s64 	%rd86, %rd18, %rd85;
	ld.global.u16 	%rs42, [%rd86];
	setp.ne.s16 	%p149, %rs42, 0;
$L__BB0_99:
	selp.u16 	%rs103, 1, 0, %p149;
	bra.uni 	$L__BB0_101;
$L__BB0_100:
	ld.global.u16 	%rs36, [%rd18+-2];
	setp.eq.s16 	%p61, %rs36, 0;
	selp.u16 	%rs103, 1, 0, %p61;
$L__BB0_101:
	cvt.s16.s8 	%rs87, %rs103;
	st.global.u16 	[%rd18], %rs87;
	add.s32 	%r215, %r20, 1;
	setp.ne.s32 	%p146, %r20, %r89;
	@%p146 bra 	$L__BB0_12;
$L__BB0_102:
	ret;

}
	// .globl	gen_links
.visible .entry gen_links(
	.param .u64 .ptr .align 1 gen_links_param_0,
	.param .u64 .ptr .align 1 gen_links_param_1,
	.param .u64 .ptr .align 1 gen_links_param_2,
	.param .u64 .ptr .align 1 gen_links_param_3,
	.param .u64 .ptr .align 1 gen_links_param_4,
	.param .u64 .ptr .align 1 gen_links_param_5,
	.param .u32 gen_links_param_6,
	.param .u32 gen_links_param_7,
	.param .u64 .ptr .align 1 gen_links_param_8,
	.param .u64 .ptr .align 1 gen_links_param_9,
	.param .u64 .ptr .align 1 gen_links_param_10,
	.param .u64 .ptr .align 1 gen_links_param_11,
	.param .u64 .ptr .align 1 gen_links_param_12,
	.param .u64 .ptr .align 1 gen_links_param_13,
	.param .u64 .ptr .align 1 gen_links_param_14,
	.param .u64 .ptr .align 1 gen_links_param_15,
	.param .u64 .ptr .align 1 gen_links_param_16,
	.param .u64 .ptr .align 1 gen_links_param_17,
	.param .u32 gen_links_param_18,
	.param .u32 gen_links_param_19
)
{
	.local .align 16 .b8 	__local_depot1[64];
	.reg .b64 	%SP;
	.reg .b64 	%SPL;
	.reg .pred 	%p<64>;
	.reg .b16 	%rs<4>;
	.reg .b32 	%r<284>;
	.reg .b64 	%rd<165>;
	.reg .b64 	%fd<4>;

	mov.u64 	%SPL, __local_depot1;
	ld.param.u64 	%rd47, [gen_links_param_0];
	ld.param.u64 	%rd48, [gen_links_param_1];
	ld.param.u64 	%rd49, [gen_links_param_2];
	ld.param.u64 	%rd50, [gen_links_param_3];
	ld.param.u64 	%rd51, [gen_links_param_4];
	ld.param.u64 	%rd52, [gen_links_param_5];
	ld.param.u32 	%r251, [gen_links_param_6];
	ld.param.u32 	%r96, [gen_links_param_7];
	ld.param.u64 	%rd53, [gen_links_param_9];
	ld.param.u64 	%rd54, [gen_links_param_15];
	ld.param.u64 	%rd55, [gen_links_param_17];
	ld.param.u32 	%r98, [gen_links_param_19];
	cvta.to.global.u64 	%rd1, %rd55;
	cvta.to.global.u64 	%rd2, %rd54;
	cvta.to.global.u64 	%rd3, %rd53;
	cvta.to.global.u64 	%rd4, %rd51;
	cvta.to.global.u64 	%rd5, %rd48;
	cvta.to.global.u64 	%rd6, %rd49;
	cvta.to.global.u64 	%rd7, %rd50;
	cvta.to.global.u64 	%rd8, %rd47;
	cvta.to.global.u64 	%rd9, %rd52;
	add.u64 	%rd10, %SPL, 0;
	mov.u32 	%r99, %tid.x;
	mov.u32 	%r100, %ntid.x;
	mov.u32 	%r101, %ctaid.x;
	mad.lo.s32 	%r249, %r100, %r101, %r99;
	setp.ge.s32 	%p1, %r249, %r98;
	@%p1 bra 	$L__BB1_78;
	mov.b32 	%r102, -1;
	st.local.u32 	[%rd10], %r102;
	st.local.u32 	[%rd10+32], %r102;
	cvt.s64.s32 	%rd163, %r96;
	mul.wide.s32 	%rd57, %r96, 4;
	add.s64 	%rd58, %rd9, %rd57;
	ld.global.u32 	%r247, [%rd58];
	add.s64 	%rd59, %rd8, %rd57;
	ld.global.u32 	%r242, [%rd59];
	setp.eq.s32 	%p2, %r242, -1;
	@%p2 bra 	$L__BB1_10;
	ld.param.u64 	%rd160, [gen_links_param_13];
	ld.param.u64 	%rd159, [gen_links_param_12];
	ld.param.u64 	%rd157, [gen_links_param_10];
	ld.param.u64 	%rd156, [gen_links_param_8];
	cvta.to.global.u64 	%rd12, %rd156;
	cvta.to.global.u64 	%rd13, %rd157;
	cvta.to.global.u64 	%rd14, %rd159;
	cvta.to.global.u64 	%rd15, %rd160;
	mov.b32 	%r248, 0;
	mov.u32 	%r245, %r96;
$L__BB1_3:
	mov.u32 	%r7, %r245;
	mov.u64 	%rd16, %rd163;
	mov.u32 	%r245, %r242;
	cvt.s64.s32 	%rd163, %r245;
	mul.wide.s32 	%rd60, %r245, 4;
	add.s64 	%rd61, %rd7, %rd60;
	ld.global.u32 	%r104, [%rd61];
	setp.gt.u32 	%p3, %r104, 13;
	@%p3 bra 	$L__BB1_9;
	mov.b32 	%r105, 1;
	shl.b32 	%r106, %r105, %r104;
	and.b32  	%r107, %r106, 8198;
	setp.ne.s32 	%p4, %r107, 0;
	@%p4 bra 	$L__BB1_7;
	mov.b32 	%r108, 1;
	shl.b32 	%r109, %r108, %r104;
	and.b32  	%r110, %r109, 24;
	setp.ne.s32 	%p5, %r110, 0;
	@%p5 bra 	$L__BB1_6;
	bra.uni 	$L__BB1_9;
$L__BB1_6:
	ld.param.u64 	%rd158, [gen_links_param_11];
	shl.b64 	%rd68, %rd163, 2;
	add.s64 	%rd69, %rd4, %rd68;
	ld.global.u32 	%r114, [%rd69];
	mul.wide.s32 	%rd70, %r114, 4;
	add.s64 	%rd71, %rd3, %rd70;
	ld.global.u32 	%r115, [%rd71];
	div.s32 	%r9, %r249, %r115;
	mul.lo.s32 	%r116, %r9, %r115;
	sub.s32 	%r117, %r249, %r116;
	mul.lo.s32 	%r118, %r114, 500;
	cvt.s64.s32 	%rd72, %r118;
	add.s64 	%rd73, %rd12, %rd70;
	ld.global.u32 	%r119, [%rd73];
	add.s32 	%r120, %r119, %r117;
	mul.hi.s32 	%r121, %r120, 274877907;
	shr.u32 	%r122, %r121, 31;
	shr.s32 	%r123, %r121, 5;
	add.s32 	%r124, %r123, %r122;
	mul.lo.s32 	%r125, %r124, 500;
	sub.s32 	%r126, %r120, %r125;
	cvt.s64.s32 	%rd74, %r126;
	add.s64 	%rd75, %rd74, %rd72;
	shl.b64 	%rd76, %rd75, 2;
	add.s64 	%rd77, %rd13, %rd76;
	ld.global.u32 	%r127, [%rd77];
	mul.wide.s32 	%rd78, %r248, 32;
	add.s64 	%rd79, %rd10, %rd78;
	st.local.u32 	[%rd79], %r127;
	mul.wide.s32 	%rd80, %r127, 8;
	add.s64 	%rd81, %rd14, %rd80;
	ld.global.f64 	%fd1, [%rd81];
	st.local.f64 	[%rd79+8], %fd1;
	cvta.to.global.u64 	%rd82, %rd158;
	add.s64 	%rd83, %rd82, %rd80;
	ld.global.f64 	%fd2, [%rd83];
	add.s64 	%rd84, %rd15, %rd80;
	ld.global.f64 	%fd3, [%rd84];
	st.local.v2.f64 	[%rd79+16], {%fd2, %fd3};
	shl.b64 	%rd85, %rd16, 2;
	add.s64 	%rd86, %rd9, %rd85;
	ld.global.u32 	%r128, [%rd86];
	mad.lo.s32 	%r247, %r128, %r117, %r247;
	add.s32 	%r248, %r248, 1;
	mov.u32 	%r249, %r9;
	bra.uni 	$L__BB1_9;
$L__BB1_7:
	shl.b64 	%rd62, %rd163, 2;
	add.s64 	%rd63, %rd6, %rd62;
	ld.global.u32 	%r111, [%rd63];
	setp.ne.s32 	%p6, %r111, %r7;
	@%p6 bra 	$L__BB1_9;
	shl.b64 	%rd64, %rd163, 2;
	add.s64 	%rd65, %rd5, %rd64;
	ld.global.u32 	%r112, [%rd65];
	mul.wide.s32 	%rd66, %r112, 4;
	add.s64 	%rd67, %rd9, %rd66;
	ld.global.u32 	%r113, [%rd67];
	add.s32 	%r247, %r113, %r247;
$L__BB1_9:
	shl.b64 	%rd87, %rd163, 2;
	add.s64 	%rd88, %rd8, %rd87;
	ld.global.u32 	%r242, [%rd88];
	setp.ne.s32 	%p7, %r242, -1;
	@%p7 bra 	$L__BB1_3;
$L__BB1_10:
	setp.gt.s32 	%p8, %r251, %r96;
	@%p8 bra 	$L__BB1_74;
	ld.local.u32 	%r18, [%rd10];
	ld.local.u32 	%r19, [%rd10+32];
$L__BB1_12:
	mov.u32 	%r20, %r251;
	ld.param.u64 	%rd161, [gen_links_param_14];
	sub.s32 	%r130, %r20, %r96;
	add.s32 	%r131, %r247, %r130;
	add.s32 	%r21, %r131, -1;
	mul.wide.s32 	%rd89, %r20, 4;
	add.s64 	%rd90, %rd7, %rd89;
	ld.global.u32 	%r129, [%rd90];
	cvta.to.global.u64 	%rd91, %rd161;
	mul.wide.s32 	%rd92, %r21, 2;
	add.s64 	%rd18, %rd91, %rd92;
	ld.global.u16 	%rs1, [%rd18];
	mul.wide.s32 	%rd93, %r21, 324;
	add.s64 	%rd19, %rd2, %rd93;
	mov.b32 	%r132, 0;
	st.global.u32 	[%rd19], %r132;
	setp.gt.s32 	%p9, %r129, 6;
	@%p9 bra 	$L__BB1_32;
	setp.gt.s32 	%p12, %r129, 2;
	@%p12 bra 	$L__BB1_49;
	setp.eq.s32 	%p14, %r129, 0;
	@%p14 bra 	$L__BB1_69;
	setp.eq.s32 	%p15, %r129, 1;
	@%p15 bra 	$L__BB1_34;
	setp.eq.s32 	%p16, %r129, 2;
	@%p16 bra 	$L__BB1_17;
	bra.uni 	$L__BB1_73;
$L__BB1_17:
	add.s64 	%rd28, %rd6, %rd89;
	ld.global.u32 	%r146, [%rd28];
	mul.wide.s32 	%rd99, %r146, 4;
	add.s64 	%rd100, %rd9, %rd99;
	ld.global.u32 	%r273, [%rd100];
	mul.wide.s32 	%rd101, %r273, 2;
	xor.b64  	%rd102, %rd101, -2;
	add.s64 	%rd103, %rd18, %rd102;
	ld.global.u16 	%rs2, [%rd103];
	setp.ne.s16 	%p19, %rs2, 0;
	ld.global.u16 	%rs3, [%rd18+-2];
	setp.ne.s16 	%p20, %rs3, 0;
	xor.pred  	%p21, %p19, %p20;
	not.pred 	%p22, %p21;
	@%p22 bra 	$L__BB1_65;
	add.s64 	%rd29, %rd19, -324;
	ld.global.u32 	%r63, [%rd19+-324];
	setp.lt.s32 	%p28, %r63, 1;
	mov.b32 	%r272, 0;
	@%p28 bra 	$L__BB1_22;
	mov.b32 	%r272, 0;
	mov.u32 	%r271, %r272;
$L__BB1_20:
	mul.wide.u32 	%rd108, %r271, 8;
	add.s64 	%rd109, %rd29, %rd108;
	ld.global.u32 	%r159, [%rd109+4];
	mul.wide.s32 	%rd110, %r272, 8;
	add.s64 	%rd111, %rd19, %rd110;
	st.global.u32 	[%rd111+4], %r159;
	ld.global.u32 	%r160, [%rd109+8];
	st.global.u32 	[%rd111+8], %r160;
	ld.global.u32 	%r161, [%rd19];
	add.s32 	%r162, %r161, 1;
	mul.hi.s32 	%r163, %r162, 1717986919;
	shr.u32 	%r164, %r163, 31;
	shr.s32 	%r165, %r163, 4;
	add.s32 	%r166, %r165, %r164;
	mul.lo.s32 	%r167, %r166, 40;
	sub.s32 	%r272, %r162, %r167;
	st.global.u32 	[%rd19], %r272;
	add.s32 	%r271, %r271, 1;
	setp.ne.s32 	%p29, %r271, %r63;
	@%p29 bra 	$L__BB1_20;
	ld.global.u32 	%r168, [%rd28];
	mul.wide.s32 	%rd112, %r168, 4;
	add.s64 	%rd113, %rd9, %rd112;
	ld.global.u32 	%r273, [%rd113];
$L__BB1_22:
	not.b32 	%r169, %r273;
	mul.wide.s32 	%rd114, %r169, 324;
	add.s64 	%rd30, %rd19, %rd114;
	ld.global.u32 	%r71, [%rd30];
	setp.lt.s32 	%p30, %r71, 1;
	@%p30 bra 	$L__BB1_73;
	mov.b32 	%r275, 0;
	mov.u32 	%r278, %r272;
$L__BB1_24:
	setp.lt.s32 	%p31, %r272, 1;
	mul.wide.u32 	%rd115, %r275, 8;
	add.s64 	%rd31, %rd30, %rd115;
	mov.b32 	%r277, 0;
	@%p31 bra 	$L__BB1_29;
	ld.global.u32 	%r74, [%rd31+4];
	mov.b32 	%r276, 0;
$L__BB1_26:
	mul.wide.u32 	%rd116, %r276, 8;
	add.s64 	%rd32, %rd19, %rd116;
	ld.global.u32 	%r173, [%rd32+4];
	setp.ne.s32 	%p32, %r74, %r173;
	@%p32 bra 	$L__BB1_28;
	ld.global.u32 	%r174, [%rd31+8];
	ld.global.u32 	%r175, [%rd32+8];
	setp.eq.s32 	%p33, %r174, %r175;
	mov.u32 	%r277, %r276;
	@%p33 bra 	$L__BB1_29;
$L__BB1_28:
	add.s32 	%r276, %r276, 1;
	setp.ne.s32 	%p34, %r276, %r272;
	mov.u32 	%r277, %r272;
	@%p34 bra 	$L__BB1_26;
$L__BB1_29:
	setp.ne.s32 	%p35, %r277, %r272;
	@%p35 bra 	$L__BB1_31;
	ld.global.u32 	%r176, [%rd31+4];
	mul.wide.s32 	%rd117, %r278, 8;
	add.s64 	%rd118, %rd19, %rd117;
	st.global.u32 	[%rd118+4], %r176;
	ld.global.u32 	%r177, [%rd31+8];
	st.global.u32 	[%rd118+8], %r177;
	ld.global.u32 	%r178, [%rd19];
	add.s32 	%r179, %r178, 1;
	mul.hi.s32 	%r180, %r179, 1717986919;
	shr.u32 	%r181, %r180, 31;
	shr.s32 	%r182, %r180, 4;
	add.s32 	%r183, %r182, %r181;
	mul.lo.s32 	%r184, %r183, 40;
	sub.s32 	%r278, %r179, %r184;
	st.global.u32 	[%rd19], %r278;
$L__BB1_31:
	add.s32 	%r275, %r275, 1;
	setp.eq.s32 	%p36, %r275, %r71;
	@%p36 bra 	$L__BB1_73;
	bra.uni 	$L__BB1_24;
$L__BB1_32:
	add.s32 	%r133, %r129, -7;
	setp.lt.u32 	%p10, %r133, 6;
	@%p10 bra 	$L__BB1_72;
	setp.eq.s32 	%p11, %r129, 13;
	@%p11 bra 	$L__BB1_34;
	bra.uni 	$L__BB1_73;
$L__BB1_34:
	setp.ne.s16 	%p37, %rs1, 0;
	ld.global.s16 	%r186, [%rd18+-2];
	selp.u32 	%r44, 1, 0, %p37;
	setp.ne.s32 	%p38, %r186, %r44;
	mov.b32 	%r264, 0;
	@%p38 bra 	$L__BB1_38;
	add.s64 	%rd24, %rd19, -324;
	ld.global.u32 	%r45, [%rd19+-324];
	setp.lt.s32 	%p39, %r45, 1;
	@%p39 bra 	$L__BB1_38;
	mov.b32 	%r264, 0;
	mov.u32 	%r263, %r264;
$L__BB1_37:
	mul.wide.u32 	%rd119, %r263, 8;
	add.s64 	%rd120, %rd24, %rd119;
	ld.global.u32 	%r189, [%rd120+4];
	mul.wide.s32 	%rd121, %r264, 8;
	add.s64 	%rd122, %rd19, %rd121;
	st.global.u32 	[%rd122+4], %r189;
	ld.global.u32 	%r190, [%rd120+8];
	st.global.u32 	[%rd122+8], %r190;
	ld.global.u32 	%r191, [%rd19];
	add.s32 	%r192, %r191, 1;
	mul.hi.s32 	%r193, %r192, 1717986919;
	shr.u32 	%r194, %r193, 31;
	shr.s32 	%r195, %r193, 4;
	add.s32 	%r196, %r195, %r194;
	mul.lo.s32 	%r197, %r196, 40;
	sub.s32 	%r264, %r192, %r197;
	st.global.u32 	[%rd19], %r264;
	add.s32 	%r263, %r263, 1;
	setp.ne.s32 	%p40, %r263, %r45;
	@%p40 bra 	$L__BB1_37;
$L__BB1_38:
	add.s64 	%rd124, %rd6, %rd89;
	ld.global.u32 	%r198, [%rd124];
	mul.wide.s32 	%rd125, %r198, 4;
	add.s64 	%rd126, %rd9, %rd125;
	ld.global.u32 	%r199, [%rd126];
	not.b32 	%r51, %r199;
	mul.wide.s32 	%rd127, %r199, 2;
	xor.b64  	%rd128, %rd127, -2;
	add.s64 	%rd129, %rd18, %rd128;
	ld.global.s16 	%r200, [%rd129];
	setp.ne.s32 	%p41, %r200, %r44;
	@%p41 bra 	$L__BB1_73;
	mul.wide.s32 	%rd130, %r51, 324;
	add.s64 	%rd25, %rd19, %rd130;
	ld.global.u32 	%r52, [%rd25];
	setp.lt.s32 	%p42, %r52, 1;
	@%p42 bra 	$L__BB1_73;
	mov.b32 	%r266, 0;
	mov.u32 	%r269, %r264;
$L__BB1_41:
	setp.lt.s32 	%p43, %r264, 1;
	mul.wide.u32 	%rd131, %r266, 8;
	add.s64 	%rd26, %rd25, %rd131;
	mov.b32 	%r268, 0;
	@%p43 bra 	$L__BB1_46;
	ld.global.u32 	%r55, [%rd26+4];
	mov.b32 	%r267, 0;
$L__BB1_43:
	mul.wide.u32 	%rd132, %r267, 8;
	add.s64 	%rd27, %rd19, %rd132;
	ld.global.u32 	%r204, [%rd27+4];
	setp.ne.s32 	%p44, %r55, %r204;
	@%p44 bra 	$L__BB1_45;
	ld.global.u32 	%r205, [%rd26+8];
	ld.global.u32 	%r206, [%rd27+8];
	setp.eq.s32 	%p45, %r205, %r206;
	mov.u32 	%r268, %r267;
	@%p45 bra 	$L__BB1_46;
$L__BB1_45:
	add.s32 	%r267, %r267, 1;
	setp.ne.s32 	%p46, %r267, %r264;
	mov.u32 	%r268, %r264;
	@%p46 bra 	$L__BB1_43;
$L__BB1_46:
	setp.ne.s32 	%p47, %r268, %r264;
	@%p47 bra 	$L__BB1_48;
	ld.global.u32 	%r207, [%rd26+4];
	mul.wide.s32 	%rd133, %r269, 8;
	add.s64 	%rd134, %rd19, %rd133;
	st.global.u32 	[%rd134+4], %r207;
	ld.global.u32 	%r208, [%rd26+8];
	st.global.u32 	[%rd134+8], %r208;
	ld.global.u32 	%r209, [%rd19];
	add.s32 	%r210, %r209, 1;
	mul.hi.s32 	%r211, %r210, 1717986919;
	shr.u32 	%r212, %r211, 31;
	shr.s32 	%r213, %r211, 4;
	add.s32 	%r214, %r213, %r212;
	mul.lo.s32 	%r215, %r214, 40;
	sub.s32 	%r269, %r210, %r215;
	st.global.u32 	[%rd19], %r269;
$L__BB1_48:
	add.s32 	%r266, %r266, 1;
	setp.eq.s32 	%p48, %r266, %r52;
	@%p48 bra 	$L__BB1_73;
	bra.uni 	$L__BB1_41;
$L__BB1_49:
	add.s32 	%r134, %r129, -3;
	setp.lt.u32 	%p13, %r134, 2;
	@%p13 bra 	$L__BB1_50;
	bra.uni 	$L__BB1_73;
$L__BB1_50:
	add.s64 	%rd136, %rd5, %rd89;
	ld.global.u32 	%r22, [%rd136];
	add.s64 	%rd20, %rd4, %rd89;
	ld.global.u32 	%r252, [%rd20];
	mul.wide.s32 	%rd137, %r252, 4;
	add.s64 	%rd138, %rd3, %rd137;
	ld.global.u32 	%r216, [%rd138];
	setp.lt.s32 	%p49, %r216, 1;
	@%p49 bra 	$L__BB1_73;
	mul.wide.s32 	%rd139, %r22, 4;
	add.s64 	%rd140, %rd9, %rd139;
	ld.global.u32 	%r24, [%rd140];
	setp.ne.s16 	%p50, %rs1, 0;
	selp.u32 	%r25, 1, 0, %p50;
	mov.b32 	%r253, 0;
	mov.u32 	%r254, %r253;
$L__BB1_52:
	mul.lo.s32 	%r218, %r254, %r24;
	not.b32 	%r29, %r218;
	mul.wide.s32 	%rd141, %r218, 2;
	xor.b64  	%rd142, %rd141, -2;
	add.s64 	%rd143, %rd18, %rd142;
	ld.global.s16 	%r219, [%rd143];
	setp.ne.s32 	%p51, %r219, %r25;
	@%p51 bra 	$L__BB1_64;
	mul.wide.s32 	%rd144, %r29, 324;
	add.s64 	%rd21, %rd19, %rd144;
	ld.global.u32 	%r30, [%rd21];
	setp.lt.s32 	%p52, %r30, 1;
	@%p52 bra 	$L__BB1_64;
	mov.b32 	%r256, 0;
	mov.u32 	%r259, %r253;
$L__BB1_55:
	setp.lt.s32 	%p53, %r253, 1;
	mul.wide.u32 	%rd145, %r256, 8;
	add.s64 	%rd22, %rd21, %rd145;
	mov.b32 	%r258, 0;
	@%p53 bra 	$L__BB1_60;
	ld.global.u32 	%r33, [%rd22+4];
	mov.b32 	%r257, 0;
$L__BB1_57:
	mul.wide.u32 	%rd146, %r257, 8;
	add.s64 	%rd23, %rd19, %rd146;
	ld.global.u32 	%r223, [%rd23+4];
	setp.ne.s32 	%p54, %r33, %r223;
	@%p54 bra 	$L__BB1_59;
	ld.global.u32 	%r224, [%rd22+8];
	ld.global.u32 	%r225, [%rd23+8];
	setp.eq.s32 	%p55, %r224, %r225;
	mov.u32 	%r258, %r257;
	@%p55 bra 	$L__BB1_60;
$L__BB1_59:
	add.s32 	%r257, %r257, 1;
	setp.ne.s32 	%p56, %r257, %r253;
	mov.u32 	%r258, %r253;
	@%p56 bra 	$L__BB1_57;
$L__BB1_60:
	setp.ne.s32 	%p57, %r258, %r253;
	@%p57 bra 	$L__BB1_62;
	ld.global.u32 	%r226, [%rd22+4];
	mul.wide.s32 	%rd147, %r259, 8;
	add.s64 	%rd148, %rd19, %rd147;
	st.global.u32 	[%rd148+4], %r226;
	ld.global.u32 	%r227, [%rd22+8];
	st.global.u32 	[%rd148+8], %r227;
	ld.global.u32 	%r228, [%rd19];
	add.s32 	%r229, %r228, 1;
	mul.hi.s32 	%r230, %r229, 1717986919;
	shr.u32 	%r231, %r230, 31;
	shr.s32 	%r232, %r230, 4;
	add.s32 	%r233, %r232, %r231;
	mul.lo.s32 	%r234, %r233, 40;
	sub.s32 	%r259, %r229, %r234;
	st.global.u32 	[%rd19], %r259;
$L__BB1_62:
	add.s32 	%r256, %r256, 1;
	setp.ne.s32 	%p58, %r256, %r30;
	@%p58 bra 	$L__BB1_55;
	ld.global.u32 	%r252, [%rd20];
	mov.u32 	%r253, %r259;
$L__BB1_64:
	add.s32 	%r254, %r254, 1;
	mul.wide.s32 	%rd149, %r252, 4;
	add.s64 	%rd150, %rd3, %rd149;
	ld.global.u32 	%r235, [%rd150];
	setp.lt.s32 	%p59, %r254, %r235;
	@%p59 bra 	$L__BB1_52;
	bra.uni 	$L__BB1_73;
$L__BB1_65:
	setp.eq.s16 	%p23, %rs3, 0;
	setp.eq.s16 	%p24, %rs2, 0;
	or.pred  	%p25, %p24, %p23;
	@%p25 bra 	$L__BB1_73;
	add.s64 	%rd33, %rd19, -324;
	ld.global.u32 	%r81, [%rd19+-324];
	setp.lt.s32 	%p26, %r81, 1;
	@%p26 bra 	$L__BB1_73;
	mov.b32 	%r279, 0;
	mov.u32 	%r280, %r279;
$L__BB1_68:
	mul.wide.u32 	%rd104, %r280, 8;
	add.s64 	%rd105, %rd33, %rd104;
	ld.global.u32 	%r148, [%rd105+4];
	mul.wide.s32 	%rd106, %r279, 8;
	add.s64 	%rd107, %rd19, %rd106;
	st.global.u32 	[%rd107+4], %r148;
	ld.global.u32 	%r149, [%rd105+8];
	st.global.u32 	[%rd107+8], %r149;
	ld.global.u32 	%r150, [%rd19];
	add.s32 	%r151, %r150, 1;
	mul.hi.s32 	%r152, %r151, 1717986919;
	shr.u32 	%r153, %r152, 31;
	shr.s32 	%r154, %r152, 4;
	add.s32 	%r155, %r154, %r153;
	mul.lo.s32 	%r156, %r155, 40;
	sub.s32 	%r279, %r151, %r156;
	st.global.u32 	[%rd19], %r279;
	add.s32 	%r280, %r280, 1;
	setp.eq.s32 	%p27, %r280, %r81;
	@%p27 bra 	$L__BB1_73;
	bra.uni 	$L__BB1_68;
$L__BB1_69:
	ld.global.u32 	%r86, [%rd19+-324];
	setp.lt.s32 	%p17, %r86, 1;
	@%p17 bra 	$L__BB1_73;
	neg.s32 	%r281, %r86;
	add.s64 	%rd164, %rd19, -320;
	mov.b32 	%r282, 0;
$L__BB1_71:
	ld.global.u32 	%r137, [%rd164];
	mul.wide.s32 	%rd96, %r282, 8;
	add.s64 	%rd97, %rd19, %rd96;
	st.global.u32 	[%rd97+4], %r137;
	ld.global.u32 	%r138, [%rd164+4];
	st.global.u32 	[%rd97+8], %r138;
	ld.global.u32 	%r139, [%rd19];
	add.s32 	%r140, %r139, 1;
	mul.hi.s32 	%r141, %r140, 1717986919;
	shr.u32 	%r142, %r141, 31;
	shr.s32 	%r143, %r141, 4;
	add.s32 	%r144, %r143, %r142;
	mul.lo.s32 	%r145, %r144, 40;
	sub.s32 	%r282, %r140, %r145;
	st.global.u32 	[%rd19], %r282;
	add.s32 	%r281, %r281, 1;
	setp.eq.s32 	%p18, %r281, 0;
	add.s64 	%rd164, %rd164, 8;
	@%p18 bra 	$L__BB1_73;
	bra.uni 	$L__BB1_71;
$L__BB1_72:
	mov.b32 	%r135, 1;
	st.global.u32 	[%rd19], %r135;
	st.global.u32 	[%rd19+4], %r18;
	st.global.u32 	[%rd19+8], %r19;
$L__BB1_73:
	add.s32 	%r251, %r20, 1;
	setp.ne.s32 	%p60, %r20, %r96;
	@%p60 bra 	$L__BB1_12;
$L__BB1_74:
	ld.param.u32 	%r241, [gen_links_param_18];
	setp.ne.s32 	%p61, %r241, %r96;
	@%p61 bra 	$L__BB1_78;
	mul.wide.s32 	%rd151, %r247, 324;
	add.s64 	%rd37, %rd2, %rd151;
	ld.global.u32 	%r236, [%rd37+-324];
	st.global.u32 	[%rd1], %r236;
	setp.lt.s32 	%p62, %r236, 1;
	@%p62 bra 	$L__BB1_78;
	ld.param.u64 	%rd162, [gen_links_param_16];
	add.s64 	%rd38, %rd37, 4;
	cvta.to.global.u64 	%rd39, %rd162;
	mov.b32 	%r283, 0;
$L__BB1_77:
	mul.wide.u32 	%rd152, %r283, 8;
	add.s64 	%rd153, %rd38, %rd152;
	ld.global.u32 	%r238, [%rd153+-324];
	mul.wide.u32 	%rd154, %r283, 4;
	add.s64 	%rd155, %rd39, %rd154;
	st.global.u32 	[%rd155], %r238;
	ld.global.u32 	%r239, [%rd153+-320];
	add.s32 	%r283, %r283, 1;
	st.global.u32 	[%rd155+4], %r239;
	ld.global.u32 	%r240, [%rd1];
	setp.lt.s32 	%p63, %r283, %r240;
	@%p63 bra 	$L__BB1_77;
$L__BB1_78:
	ret;

}
	// .globl	update_pattern
.visible .entry update_pattern(
	.param .u32 update_pattern_param_0,
	.param .u32 update_pattern_param_1,
	.param .u64 .ptr .align 1 update_pattern_param_2,
	.param .u64 .ptr .align 1 update_pattern_param_3,
	.param .u64 .ptr .align 1 update_pattern_param_4,
	.param .u32 update_pattern_param_5
)
{
	.reg .pred 	%p<3>;
	.reg .b32 	%r<26>;
	.reg .b64 	%rd<18>;

	ld.param.u32 	%r1, [update_pattern_param_0];
	ld.param.u32 	%r2, [update_pattern_param_1];
	ld.param.u64 	%rd4, [update_pattern_param_2];
	ld.param.u64 	%rd5, [update_pattern_param_3];
	ld.param.u64 	%rd3, [update_pattern_param_4];
	ld.param.u32 	%r3, [update_pattern_param_5];
	cvta.to.global.u64 	%rd1, %rd5;
	cvta.to.global.u64 	%rd2, %rd4;
	setp.eq.s32 	%p1, %r1, 1;
	@%p1 bra 	$L__BB2_3;
	setp.ne.s32 	%p2, %r1, 0;
	@%p2 bra 	$L__BB2_4;
	mul.wide.s32 	%rd15, %r2, 4;
	add.s64 	%rd16, %rd2, %rd15;
	ld.global.u32 	%r16, [%rd16];
	add.s32 	%r17, %r16, 1;
	mul.hi.s32 	%r18, %r17, 274877907;
	shr.u32 	%r19, %r18, 31;
	shr.s32 	%r20, %r18, 5;
	add.s32 	%r21, %r20, %r19;
	mul.lo.s32 	%r22, %r21, 500;
	sub.s32 	%r23, %r17, %r22;
	st.global.u32 	[%rd16], %r23;
	add.s64 	%rd17, %rd1, %rd15;
	ld.global.u32 	%r24, [%rd17];
	add.s32 	%r25, %r24, -1;
	st.global.u32 	[%rd17], %r25;
	bra.uni 	$L__BB2_4;
$L__BB2_3:
	cvta.to.global.u64 	%rd6, %rd3;
	mul.lo.s32 	%r4, %r2, 500;
	cvt.s64.s32 	%rd7, %r4;
	mul.wide.s32 	%rd8, %r2, 4;
	add.s64 	%rd9, %rd2, %rd8;
	ld.global.u32 	%r5, [%rd9];
	add.s64 	%rd10, %rd1, %rd8;
	ld.global.u32 	%r6, [%rd10];
	add.s32 	%r7, %r6, %r5;
	mul.hi.s32 	%r8, %r7, 274877907;
	shr.u32 	%r9, %r8, 31;
	shr.s32 	%r10, %r8, 5;
	add.s32 	%r11, %r10, %r9;
	mul.lo.s32 	%r12, %r11, 500;
	sub.s32 	%r13, %r7, %r12;
	cvt.s64.s32 	%rd11, %r13;
	add.s64 	%rd12, %rd11, %rd7;
	shl.b64 	%rd13, %rd12, 2;
	add.s64 	%rd14, %rd6, %rd13;
	st.global.u32 	[%rd14], %r3;
	ld.global.u32 	%r14, [%rd10];
	add.s32 	%r15, %r14, 1;
	st.global.u32 	[%rd10], %r15;
$L__BB2_4:
	ret;

}


// ===== COMPILED SASS (sm_100) =====

	.target	sm_100

	.elftype	@"ET_EXEC"


//--------------------- .note.nv.tkinfo           --------------------------
	.section	.note.nv.tkinfo,"",@"SHT_NOTE"
	.sectionflags	@"SHF_NOTE_NV_TKINFO"
	.tkinfo
        /*0018*/ 	.word	0x00000002
        /*0030*/ 	.string	""
        /*0030*/ 	.string	"ptxas"
        /*0030*/ 	.string	"Cuda compilation tools, release 13.0, V13.0.88"
        /*0030*/ 	.string	"Build cuda_13.0.r13.0/compiler.36424714_0"
        /*0030*/ 	.string	"-arch sm_100 -m 64 "



//--------------------- .note.nv.cuinfo           --------------------------
	.section	.note.nv.cuinfo,"",@"SHT_NOTE"
	.sectionflags	@"SHF_NOTE_NV_CUINFO"
        /*0018*/ 	.short	0x0002
        /*001a*/ 	.short	0x0064
        /*001c*/ 	.short	0x0082
	.zero		2


//--------------------- .nv.info                  --------------------------
	.section	.nv.info,"",@"SHT_CUDA_INFO"
	.align	4


	//----- nvinfo : EIATTR_REGCOUNT
	.align		4
        /*0000*/ 	.byte	0x04, 0x2f
        /*0002*/ 	.short	(.L_1 - .L_0)
	.align		4
.L_0:
        /*0004*/ 	.word	index@(gen_truth_value)
        /*0008*/ 	.word	0x00000020


	//----- nvinfo : EIATTR_FRAME_SIZE
	.align		4
.L_1:
        /*000c*/ 	.byte	0x04, 0x11
        /*000e*/ 	.short	(.L_3 - .L_2)
	.align		4
.L_2:
        /*0010*/ 	.word	index@(gen_truth_value)
        /*0014*/ 	.word	0x00000040


	//----- nvinfo : EIATTR_REGCOUNT
	.align		4
.L_3:
        /*0018*/ 	.byte	0x04, 0x2f
        /*001a*/ 	.short	(.L_5 - .L_4)
	.align		4
.L_4:
        /*001c*/ 	.word	index@(gen_links)
        /*0020*/ 	.word	0x00000020


	//----- nvinfo : EIATTR_FRAME_SIZE
	.align		4
.L_5:
        /*0024*/ 	.byte	0x04, 0x11
        /*0026*/ 	.short	(.L_7 - .L_6)
	.align		4
.L_6:
        /*0028*/ 	.word	index@(gen_links)
        /*002c*/ 	.word	0x00000040


	//----- nvinfo : EIATTR_REGCOUNT
	.align		4
.L_7:
        /*0030*/ 	.byte	0x04, 0x2f
        /*0032*/ 	.short	(.L_9 - .L_8)
	.align		4
.L_8:
        /*0034*/ 	.word	index@(update_pattern)
        /*0038*/ 	.word	0x00000010


	//----- nvinfo : EIATTR_FRAME_SIZE
	.align		4
.L_9:
        /*003c*/ 	.byte	0x04, 0x11
        /*003e*/ 	.short	(.L_11 - .L_10)
	.align		4
.L_10:
        /*0040*/ 	.word	index@(update_pattern)
        /*0044*/ 	.word	0x00000000


	//----- nvinfo : EIATTR_MIN_STACK_SIZE
	.align		4
.L_11:
        /*0048*/ 	.byte	0x04, 0x12
        /*004a*/ 	.short	(.L_13 - .L_12)
	.align		4
.L_12:
        /*004c*/ 	.word	index@(update_pattern)
        /*0050*/ 	.word	0x00000000


	//----- nvinfo : EIATTR_MIN_STACK_SIZE
	.align		4
.L_13:
        /*0054*/ 	.byte	0x04, 0x12
        /*0056*/ 	.short	(.L_15 - .L_14)
	.align		4
.L_14:
        /*0058*/ 	.word	index@(gen_links)
        /*005c*/ 	.word	0x00000040


	//----- nvinfo : EIATTR_MIN_STACK_SIZE
	.align		4
.L_15:
        /*0060*/ 	.byte	0x04, 0x12
        /*0062*/ 	.short	(.L_17 - .L_16)
	.align		4
.L_16:
        /*0064*/ 	.word	index@(gen_truth_value)
        /*0068*/ 	.word	0x00000040
.L_17:


//--------------------- .nv.compat                --------------------------
	.section	.nv.compat,"",@"SHT_CUDA_COMPAT_INFO"
	.align	4
        /*0000*/ 	.byte	0x02, 0x09, 0x00, 0x00, 0x02, 0x02, 0x01, 0x00, 0x02, 0x05, 0x05, 0x00, 0x03, 0x07, 0x01, 0x01
        /*0010*/ 	.byte	0x02, 0x03, 0x00, 0x00, 0x02, 0x06, 0x01, 0x00, 0x04, 0x0b, 0x08, 0x00, 0x01, 0x00, 0x00, 0x00
        /*0020*/ 	.byte	0x00, 0x00, 0x00, 0x00


//--------------------- .nv.info.update_pattern   --------------------------
	.section	.nv.info.update_pattern,"",@"SHT_CUDA_INFO"
	.sectionflags	@""
	.align	4


	//----- nvinfo : EIATTR_CUDA_API_VERSION
	.align		4
        /*0000*/ 	.byte	0x04, 0x37
        /*0002*/ 	.short	(.L_19 - .L_18)
.L_18:
        /*0004*/ 	.word	0x00000082


	//----- nvinfo : EIATTR_KPARAM_INFO
	.align		4
.L_19:
        /*0008*/ 	.byte	0x04, 0x17
        /*000a*/ 	.short	(.L_21 - .L_20)
.L_20:
        /*000c*/ 	.word	0x00000000
        /*0010*/ 	.short	0x0005
        /*0012*/ 	.short	0x0020
        /*0014*/ 	.byte	0x00, 0xf0, 0x11, 0x00


	//----- nvinfo : EIATTR_KPARAM_INFO
	.align		4
.L_21:
        /*0018*/ 	.byte	0x04, 0x17
        /*001a*/ 	.short	(.L_23 - .L_22)
.L_22:
        /*001c*/ 	.word	0x00000000
        /*0020*/ 	.short	0x0004
        /*0022*/ 	.short	0x0018
        /*0024*/ 	.byte	0x00, 0xf5, 0x21, 0x00


	//----- nvinfo : EIATTR_KPARAM_INFO
	.align		4
.L_23:
        /*0028*/ 	.byte	0x04, 0x17
        /*002a*/ 	.short	(.L_25 - .L_24)
.L_24:
        /*002c*/ 	.word	0x00000000
        /*0030*/ 	.short	0x0003
        /*0032*/ 	.short	0x0010
        /*0034*/ 	.byte	0x00, 0xf5, 0x21, 0x00


	//----- nvinfo : EIATTR_KPARAM_INFO
	.align		4
.L_25:
        /*0038*/ 	.byte	0x04, 0x17
        /*003a*/ 	.short	(.L_27 - .L_26)
.L_26:
        /*003c*/ 	.word	0x00000000
        /*0040*/ 	.short	0x0002
        /*0042*/ 	.short	0x0008
        /*0044*/ 	.byte	0x00, 0xf5, 0x21, 0x00


	//----- nvinfo : EIATTR_KPARAM_INFO
	.align		4
.L_27:
        /*0048*/ 	.byte	0x04, 0x17
        /*004a*/ 	.short	(.L_29 - .L_28)
.L_28:
        /*004c*/ 	.word	0x00000000
        /*0050*/ 	.short	0x0001
        /*0052*/ 	.short	0x0004
        /*0054*/ 	.byte	0x00, 0xf0, 0x11, 0x00


	//----- nvinfo : EIATTR_KPARAM_INFO
	.align		4
.L_29:
        /*0058*/ 	.byte	0x04, 0x17
        /*005a*/ 	.short	(.L_31 - .L_30)
.L_30:
        /*005c*/ 	.word	0x00000000
        /*0060*/ 	.short	0x0000
        /*0062*/ 	.short	0x0000
        /*0064*/ 	.byte	0x00, 0xf0, 0x11, 0x00


	//----- nvinfo : EIATTR_SPARSE_MMA_MASK
	.align		4
.L_31:
        /*0068*/ 	.byte	0x03, 0x50
        /*006a*/ 	.short	0x0000


	//----- nvinfo : EIATTR_MAXREG_COUNT
	.align		4
        /*006c*/ 	.byte	0x03, 0x1b
        /*006e*/ 	.short	0x00ff


	//----- nvinfo : EIATTR_MERCURY_ISA_VERSION
	.align		4
        /*0070*/ 	.byte	0x03, 0x5f
        /*0072*/ 	.short	0x0101


	//----- nvinfo : EIATTR_VRC_CTA_INIT_COUNT
	.align		4
        /*0074*/ 	.byte	0x02, 0x4a
	.zero		1
	.zero		1


	//----- nvinfo : EIATTR_EXIT_INSTR_OFFSETS
	.align		4
        /*0078*/ 	.byte	0x04, 0x1c
        /*007a*/ 	.short	(.L_33 - .L_32)


	//   ....[0]....
.L_32:
        /*007c*/ 	.word	0x00000060


	//   ....[1]....
        /*0080*/ 	.word	0x00000160


	//   ....[2]....
        /*0084*/ 	.word	0x000002f0


	//----- nvinfo : EIATTR_CBANK_PARAM_SIZE
	.align		4
.L_33:
        /*0088*/ 	.byte	0x03, 0x19
        /*008a*/ 	.short	0x0024


	//----- nvinfo : EIATTR_PARAM_CBANK
	.align		4
        /*008c*/ 	.byte	0x04, 0x0a
        /*008e*/ 	.short	(.L_35 - .L_34)
	.align		4
.L_34:
        /*0090*/ 	.word	index@(.nv.constant0.update_pattern)
        /*0094*/ 	.short	0x0380
        /*0096*/ 	.short	0x0024


	//----- nvinfo : EIATTR_SW_WAR
	.align		4
.L_35:
        /*0098*/ 	.byte	0x04, 0x36
        /*009a*/ 	.short	(.L_37 - .L_36)
.L_36:
        /*009c*/ 	.word	0x00000008
.L_37:


//--------------------- .nv.info.gen_links        --------------------------
	.section	.nv.info.gen_links,"",@"SHT_CUDA_INFO"
	.sectionflags	@""
	.align	4


	//----- nvinfo : EIATTR_CUDA_API_VERSION
	.align		4
        /*0000*/ 	.byte	0x04, 0x37
        /*0002*/ 	.short	(.L_39 - .L_38)
.L_38:
        /*0004*/ 	.word	0x00000082


	//----- nvinfo : EIATTR_KPARAM_INFO
	.align		4
.L_39:
        /*0008*/ 	.byte	0x04, 0x17
        /*000a*/ 	.short	(.L_41 - .L_40)
.L_40:
        /*000c*/ 	.word	0x00000000
        /*0010*/ 	.short	0x0013
        /*0012*/ 	.short	0x008c
        /*0014*/ 	.byte	0x00, 0xf0, 0x11, 0x00


	//----- nvinfo : EIATTR_KPARAM_INFO
	.align		4
.L_41:
        /*0018*/ 	.byte	0x04, 0x17
        /*001a*/ 	.short	(.L_43 - .L_42)
.L_42:
        /*001c*/ 	.word	0x00000000
        /*0020*/ 	.short	0x0012
        /*0022*/ 	.short	0x0088
        /*0024*/ 	.byte	0x00, 0xf0, 0x11, 0x00


	//----- nvinfo : EIATTR_KPARAM_INFO
	.align		4
.L_43:
        /*0028*/ 	.byte	0x04, 0x17
        /*002a*/ 	.short	(.L_45 - .L_44)
.L_44:
        /*002c*/ 	.word	0x00000000
        /*0030*/ 	.short	0x0011
        /*0032*/ 	.short	0x0080
        /*0034*/ 	.byte	0x00, 0xf5, 0x21, 0x00


	//----- nvinfo : EIATTR_KPARAM_INFO
	.align		4
.L_45:
        /*0038*/ 	.byte	0x04, 0x17
        /*003a*/ 	.short	(.L_47 - .L_46)
.L_46:
        /*003c*/ 	.word	0x00000000
        /*0040*/ 	.short	0x0010
        /*0042*/ 	.short	0x0078
        /*0044*/ 	.byte	0x00, 0xf5, 0x21, 0x00


	//----- nvinfo : EIATTR_KPARAM_INFO
	.align		4
.L_47:
        /*0048*/ 	.byte	0x04, 0x17
        /*004a*/ 	.short	(.L_49 - .L_48)
.L_48:
        /*004c*/ 	.word	0x00000000
        /*0050*/ 	.short	0x000f
        /*0052*/ 	.short	0x0070
        /*0054*/ 	.byte	0x00, 0xf5, 0x21, 0x00


	//----- nvinfo : EIATTR_KPARAM_INFO
	.align		4
.L_49:
        /*0058*/ 	.byte	0x04, 0x17
        /*005a*/ 	.short	(.L_51 - .L_50)
.L_50:
        /*005c*/ 	.word	0x00000000
        /*0060*/ 	.short	0x000e
        /*0062*/ 	.short	0x0068
        /*0064*/ 	.byte	0x00, 0xf5, 0x21, 0x00


	//----- nvinfo : EIATTR_KPARAM_INFO
	.align		4
.L_51:
        /*0068*/ 	.byte	0x04, 0x17
        /*006a*/ 	.short	(.L_53 - .L_52)
.L_52:
        /*006c*/ 	.word	0x00000000
        /*0070*/ 	.short	0x000d
        /*0072*/ 	.short	0x0060
        /*0074*/ 	.byte	0x00, 0xf5, 0x21, 0x00


	//----- nvinfo : EIATTR_KPARAM_INFO
	.align		4
.L_53:
        /*0078*/ 	.byte	0x04, 0x17
        /*007a*/ 	.short	(.L_55 - .L_54)
.L_54:
        /*007c*/ 	.word	0x00000000
        /*0080*/ 	.short	0x000c
        /*0082*/ 	.short	0x0058
        /*0084*/ 	.byte	0x00, 0xf5, 0x21, 0x00


	//----- nvinfo : EIATTR_KPARAM_INFO
	.align		4
.L_55:
        /*0088*/ 	.byte	0x04, 0x17
        /*008a*/ 	.short	(.L_57 - .L_56)
.L_56:
        /*008c*/ 	.word	0x00000000
        /*0090*/ 	.short	0x000b
        /*0092*/ 	.short	0x0050
        /*0094*/ 	.byte	0x00, 0xf5, 0x21, 0x00


	//----- nvinfo : EIATTR_KPARAM_INFO
	.align		4
.L_57:
        /*0098*/ 	.byte	0x04, 0x17
        /*009a*/ 	.short	(.L_59 - .L_58)
.L_58:
        /*009c*/ 	.word	0x00000000
        /*00a0*/ 	.short	0x000a
        /*00a2*/ 	.short	0x0048
        /*00a4*/ 	.byte	0x00, 0xf5, 0x21, 0x00


	//----- nvinfo : EIATTR_KPARAM_INFO
	.align		4
.L_59:
        /*00a8*/ 	.byte	0x04, 0x17
        /*00aa*/ 	.short	(.L_61 - .L_60)
.L_60:
        /*00ac*/ 	.word	0x00000000
        /*00b0*/ 	.short	0x0009
        /*00b2*/ 	.short	0x0040
        /*00b4*/ 	.byte	0x00, 0xf5, 0x21, 0x00


	//----- nvinfo : EIATTR_KPARAM_INFO
	.align		4
.L_61:
        /*00b8*/ 	.byte	0x04, 0x17
        /*00ba*/ 	.short	(.L_63 - .L_62)
.L_62:
        /*00bc*/ 	.word	0x00000000
        /*00c0*/ 	.short	0x0008
        /*00c2*/ 	.short	0x0038
        /*00c4*/ 	.byte	0x00, 0xf5, 0x21, 0x00


	//----- nvinfo : EIATTR_KPARAM_INFO
	.align		4
.L_63:
        /*00c8*/ 	.byte	0x04, 0x17
        /*00ca*/ 	.short	(.L_65 - .L_64)
.L_64:
        /*00cc*/ 	.word	0x00000000
        /*00d0*/ 	.short	0x0007
        /*00d2*/ 	.short	0x0034
        /*00d4*/ 	.byte	0x00, 0xf0, 0x11, 0x00


	//----- nvinfo : EIATTR_KPARAM_INFO
	.align		4
.L_65:
        /*00d8*/ 	.byte	0x04, 0x17
        /*00da*/ 	.short	(.L_67 - .L_66)
.L_66:
        /*00dc*/ 	.word	0x00000000
        /*00e0*/ 	.short	0x0006
        /*00e2*/ 	.short	0x0030
        /*00e4*/ 	.byte	0x00, 0xf0, 0x11, 0x00


	//----- nvinfo : EIATTR_KPARAM_INFO
	.align		4
.L_67:
        /*00e8*/ 	.byte	0x04, 0x17
        /*00ea*/ 	.short	(.L_69 - .L_68)
.L_68:
        /*00ec*/ 	.word	0x00000000
        /*00f0*/ 	.short	0x0005
        /*00f2*/ 	.short	0x0028
        /*00f4*/ 	.byte	0x00, 0xf5, 0x21, 0x00


	//----- nvinfo : EIATTR_KPARAM_INFO
	.align		4
.L_69:
        /*00f8*/ 	.byte	0x04, 0x17
        /*00fa*/ 	.short	(.L_71 - .L_70)
.L_70:
        /*00fc*/ 	.word	0x00000000
        /*0100*/ 	.short	0x0004
        /*0102*/ 	.short	0x0020
        /*0104*/ 	.byte	0x00, 0xf5, 0x21, 0x00


	//----- nvinfo : EIATTR_KPARAM_INFO
	.align		4
.L_71:
        /*0108*/ 	.byte	0x04, 0x17
        /*010a*/ 	.short	(.L_73 - .L_72)
.L_72:
        /*010c*/ 	.word	0x00000000
        /*0110*/ 	.short	0x0003
        /*0112*/ 	.short	0x0018
        /*0114*/ 	.byte	0x00, 0xf5, 0x21, 0x00


	//----- nvinfo : EIATTR_KPARAM_INFO
	.align		4
.L_73:
        /*0118*/ 	.byte	0x04, 0x17
        /*011a*/ 	.short	(.L_75 - .L_74)
.L_74:
        /*011c*/ 	.word	0x00000000
        /*0120*/ 	.short	0x0002
        /*0122*/ 	.short	0x0010
        /*0124*/ 	.byte	0x00, 0xf5, 0x21, 0x00


	//----- nvinfo : EIATTR_KPARAM_INFO
	.align		4
.L_75:
        /*0128*/ 	.byte	0x04, 0x17
        /*012a*/ 	.short	(.L_77 - .L_76)
.L_76:
        /*012c*/ 	.word	0x00000000
        /*0130*/ 	.short	0x0001
        /*0132*/ 	.short	0x0008
        /*0134*/ 	.byte	0x00, 0xf5, 0x21, 0x00


	//----- nvinfo : EIATTR_KPARAM_INFO
	.align		4
.L_77:
        /*0138*/ 	.byte	0x04, 0x17
        /*013a*/ 	.short	(.L_79 - .L_78)
.L_78:
        /*013c*/ 	.word	0x00000000
        /*0140*/ 	.short	0x0000
        /*0142*/ 	.short	0x0000
        /*0144*/ 	.byte	0x00, 0xf5, 0x21, 0x00


	//----- nvinfo : EIATTR_SPARSE_MMA_MASK
	.align		4
.L_79:
        /*0148*/ 	.byte	0x03, 0x50
        /*014a*/ 	.short	0x0000


	//----- nvinfo : EIATTR_MAXREG_COUNT
	.align		4
        /*014c*/ 	.byte	0x03, 0x1b
        /*014e*/ 	.short	0x00ff


	//----- nvinfo : EIATTR_MERCURY_ISA_VERSION
	.align		4
        /*0150*/ 	.byte	0x03, 0x5f
        /*0152*/ 	.short	0x0101


	//----- nvinfo : EIATTR_VRC_CTA_INIT_COUNT
	.align		4
        /*0154*/ 	.byte	0x02, 0x4a
	.zero		1
	.zero		1


	//----- nvinfo : EIATTR_EXIT_INSTR_OFFSETS
	.align		4
        /*0158*/ 	.byte	0x04, 0x1c
        /*015a*/ 	.short	(.L_81 - .L_80)


	//   ....[0]....
.L_80:
        /*015c*/ 	.word	0x000000a0


	//   ....[1]....
        /*0160*/ 	.word	0x000022c0


	//   ....[2]....
        /*0164*/ 	.word	0x00002330


	//   ....[3]....
        /*0168*/ 	.word	0x00002420


	//----- nvinfo : EIATTR_INDIRECT_BRANCH_TARGETS
	.align		4
.L_81:
        /*016c*/ 	.byte	0x04, 0x34
        /*016e*/ 	.short	(.L_83 - .L_82)


	//   ....[0]....
.L_82:
        /*0170*/ 	.word	.L_x_103@srel
        /*0174*/ 	.short	0x0
        /*0176*/ 	.short	0x0
        /*0178*/ 	.word	0x4
        /*017c*/ 	.word	.L_x_104@srel
        /*0180*/ 	.word	.L_x_105@srel
        /*0184*/ 	.word	.L_x_106@srel
        /*0188*/ 	.word	.L_x_27@srel


	//----- nvinfo : EIATTR_CRS_STACK_SIZE
	.align		4
.L_83:
        /*018c*/ 	.byte	0x04, 0x1e
        /*018e*/ 	.short	(.L_85 - .L_84)
.L_84:
        /*0190*/ 	.word	0x00000000


	//----- nvinfo : EIATTR_CBANK_PARAM_SIZE
	.align		4
.L_85:
        /*0194*/ 	.byte	0x03, 0x19
        /*0196*/ 	.short	0x0090


	//----- nvinfo : EIATTR_PARAM_CBANK
	.align		4
        /*0198*/ 	.byte	0x04, 0x0a
        /*019a*/ 	.short	(.L_87 - .L_86)
	.align		4
.L_86:
        /*019c*/ 	.word	index@(.nv.constant0.gen_links)
        /*01a0*/ 	.short	0x0380
        /*01a2*/ 	.short	0x0090


	//----- nvinfo : EIATTR_SW_WAR
	.align		4
.L_87:
        /*01a4*/ 	.byte	0x04, 0x36
        /*01a6*/ 	.short	(.L_89 - .L_88)
.L_88:
        /*01a8*/ 	.word	0x00000008
.L_89:


//--------------------- .nv.info.gen_truth_value  --------------------------
	.section	.nv.info.gen_truth_value,"",@"SHT_CUDA_INFO"
	.sectionflags	@""
	.align	4


	//----- nvinfo : EIATTR_CUDA_API_VERSION
	.align		4
        /*0000*/ 	.byte	0x04, 0x37
        /*0002*/ 	.short	(.L_91 - .L_90)
.L_90:
        /*0004*/ 	.word	0x00000082


	//----- nvinfo : EIATTR_KPARAM_INFO
	.align		4
.L_91:
        /*0008*/ 	.byte	0x04, 0x17
        /*000a*/ 	.short	(.L_93 - .L_92)
.L_92:
        /*000c*/ 	.word	0x00000000
        /*0010*/ 	.short	0x000f
        /*0012*/ 	.short	0x0070
        /*0014*/ 	.byte	0x00, 0xf0, 0x11, 0x00


	//----- nvinfo : EIATTR_KPARAM_INFO
	.align		4
.L_93:
        /*0018*/ 	.byte	0x04, 0x17
        /*001a*/ 	.short	(.L_95 - .L_94)
.L_94:
        /*001c*/ 	.word	0x00000000
        /*0020*/ 	.short	0x000e
        /*0022*/ 	.short	0x0068
        /*0024*/ 	.byte	0x00, 0xf5, 0x21, 0x00


	//----- nvinfo : EIATTR_KPARAM_INFO
	.align		4
.L_95:
        /*0028*/ 	.byte	0x04, 0x17
        /*002a*/ 	.short	(.L_97 - .L_96)
.L_96:
        /*002c*/ 	.word	0x00000000
        /*0030*/ 	.short	0x000d
        /*0032*/ 	.short	0x0060
        /*0034*/ 	.byte	0x00, 0xf5, 0x21, 0x00


	//----- nvinfo : EIATTR_KPARAM_INFO
	.align		4
.L_97:
        /*0038*/ 	.byte	0x04, 0x17
        /*003a*/ 	.short	(.L_99 - .L_98)
.L_98:
        /*003c*/ 	.word	0x00000000
        /*0040*/ 	.short	0x000c
        /*0042*/ 	.short	0x0058
        /*0044*/ 	.byte	0x00, 0xf5, 0x21, 0x00


	//----- nvinfo : EIATTR_KPARAM_INFO
	.align		4
.L_99:
        /*0048*/ 	.byte	0x04, 0x17
        /*004a*/ 	.short	(.L_101 - .L_100)
.L_100:
        /*004c*/ 	.word	0x00000000
        /*0050*/ 	.short	0x000b
        /*0052*/ 	.short	0x0050
        /*0054*/ 	.byte	0x00, 0xf5, 0x21, 0x00


	//----- nvinfo : EIATTR_KPARAM_INFO
	.align		4
.L_101:
        /*0058*/ 	.byte	0x04, 0x17
        /*005a*/ 	.short	(.L_103 - .L_102)
.L_102:
        /*005c*/ 	.word	0x00000000
        /*0060*/ 	.short	0x000a
        /*0062*/ 	.short	0x0048
        /*0064*/ 	.byte	0x00, 0xf5, 0x21, 0x00


	//----- nvinfo : EIATTR_KPARAM_INFO
	.align		4
.L_103:
        /*0068*/ 	.byte	0x04, 0x17
        /*006a*/ 	.short	(.L_105 - .L_104)
.L_104:
        /*006c*/ 	.word	0x00000000
        /*0070*/ 	.short	0x0009
        /*0072*/ 	.short	0x0040
        /*0074*/ 	.byte	0x00, 0xf5, 0x21, 0x00


	//----- nvinfo : EIATTR_KPARAM_INFO
	.align		4
.L_105:
        /*0078*/ 	.byte	0x04, 0x17
        /*007a*/ 	.short	(.L_107 - .L_106)
.L_106:
        /*007c*/ 	.word	0x00000000
        /*0080*/ 	.short	0x0008
        /*0082*/ 	.short	0x0038
        /*0084*/ 	.byte	0x00, 0xf5, 0x21, 0x00


	//----- nvinfo : EIATTR_KPARAM_INFO
	.align		4
.L_107:
        /*0088*/ 	.byte	0x04, 0x17
        /*008a*/ 	.short	(.L_109 - .L_108)
.L_108:
        /*008c*/ 	.word	0x00000000
        /*0090*/ 	.short	0x0007
        /*0092*/ 	.short	0x0034
        /*0094*/ 	.byte	0x00, 0xf0, 0x11, 0x00


	//----- nvinfo : EIATTR_KPARAM_INFO
	.align		4
.L_109:
        /*0098*/ 	.byte	0x04, 0x17
        /*009a*/ 	.short	(.L_111 - .L_110)
.L_110:
        /*009c*/ 	.word	0x00000000
        /*00a0*/ 	.short	0x0006
        /*00a2*/ 	.short	0x0030
        /*00a4*/ 	.byte	0x00, 0xf0, 0x11, 0x00


	//----- nvinfo : EIATTR_KPARAM_INFO
	.align		4
.L_111:
        /*00a8*/ 	.byte	0x04, 0x17
        /*00aa*/ 	.short	(.L_113 - .L_112)
.L_112:
        /*00ac*/ 	.word	0x00000000
        /*00b0*/ 	.short	0x0005
        /*00b2*/ 	.short	0x0028
        /*00b4*/ 	.byte	0x00, 0xf5, 0x21, 0x00


	//----- nvinfo : EIATTR_KPARAM_INFO
	.align		4
.L_113:
        /*00b8*/ 	.byte	0x04, 0x17
        /*00ba*/ 	.short	(.L_115 - .L_114)
.L_114:
        /*00bc*/ 	.word	0x00000000
        /*00c0*/ 	.short	0x0004
        /*00c2*/ 	.short	0x0020
        /*00c4*/ 	.byte	0x00, 0xf5, 0x21, 0x00


	//----- nvinfo : EIATTR_KPARAM_INFO
	.align		4
.L_115:
        /*00c8*/ 	.byte	0x04, 0x17
        /*00ca*/ 	.short	(.L_117 - .L_116)
.L_116:
        /*00cc*/ 	.word	0x00000000
        /*00d0*/ 	.short	0x0003
        /*00d2*/ 	.short	0x0018
        /*00d4*/ 	.byte	0x00, 0xf5, 0x21, 0x00


	//----- nvinfo : EIATTR_KPARAM_INFO
	.align		4
.L_117:
        /*00d8*/ 	.byte	0x04, 0x17
        /*00da*/ 	.short	(.L_119 - .L_118)
.L_118:
        /*00dc*/ 	.word	0x00000000
        /*00e0*/ 	.short	0x0002
        /*00e2*/ 	.short	0x0010
        /*00e4*/ 	.byte	0x00, 0xf5, 0x21, 0x00


	//----- nvinfo : EIATTR_KPARAM_INFO
	.align		4
.L_119:
        /*00e8*/ 	.byte	0x04, 0x17
        /*00ea*/ 	.short	(.L_121 - .L_120)
.L_120:
        /*00ec*/ 	.word	0x00000000
        /*00f0*/ 	.short	0x0001
        /*00f2*/ 	.short	0x0008
        /*00f4*/ 	.byte	0x00, 0xf5, 0x21, 0x00


	//----- nvinfo : EIATTR_KPARAM_INFO
	.align		4
.L_121:
        /*00f8*/ 	.byte	0x04, 0x17
        /*00fa*/ 	.short	(.L_123 - .L_122)
.L_122:
        /*00fc*/ 	.word	0x00000000
        /*0100*/ 	.short	0x0000
        /*0102*/ 	.short	0x0000
        /*0104*/ 	.byte	0x00, 0xf5, 0x21, 0x00


	//----- nvinfo : EIATTR_SPARSE_MMA_MASK
	.align		4
.L_123:
        /*0108*/ 	.byte	0x03, 0x50
        /*010a*/ 	.short	0x0000


	//----- nvinfo : EIATTR_MAXREG_COUNT
	.align		4
        /*010c*/ 	.byte	0x03, 0x1b
        /*010e*/ 	.short	0x00ff


	//----- nvinfo : EIATTR_MERCURY_ISA_VERSION
	.align		4
        /*0110*/ 	.byte	0x03, 0x5f
        /*0112*/ 	.short	0x0101


	//----- nvinfo : EIATTR_VRC_CTA_INIT_COUNT
	.align		4
        /*0114*/ 	.byte	0x02, 0x4a
	.zero		1
	.zero		1


	//----- nvinfo : EIATTR_EXIT_INSTR_OFFSETS
	.align		4
        /*0118*/ 	.byte	0x04, 0x1c
        /*011a*/ 	.short	(.L_125 - .L_124)


	//   ....[0]....
.L_124:
        /*011c*/ 	.word	0x00000090


	//   ....[1]....
        /*0120*/ 	.word	0x00000870


	//   ....[2]....
        /*0124*/ 	.word	0x00002940


	//----- nvinfo : EIATTR_INDIRECT_BRANCH_TARGETS
	.align		4
.L_125:
        /*0128*/ 	.byte	0x04, 0x34
        /*012a*/ 	.short	(.L_127 - .L_126)


	//   ....[0]....
.L_126:
        /*012c*/ 	.word	.L_x_108@srel
        /*0130*/ 	.short	0x0
        /*0132*/ 	.short	0x0
        /*0134*/ 	.word	0x3
        /*0138*/ 	.word	.L_x_109@srel
        /*013c*/ 	.word	.L_x_110@srel
        /*0140*/ 	.word	.L_x_111@srel


	//   ....[1]....
        /*0144*/ 	.word	.L_x_112@srel
        /*0148*/ 	.short	0x0
        /*014a*/ 	.short	0x0
        /*014c*/ 	.word	0x3
        /*0150*/ 	.word	.L_x_113@srel
        /*0154*/ 	.word	.L_x_114@srel
        /*0158*/ 	.word	.L_x_115@srel


	//----- nvinfo : EIATTR_CRS_STACK_SIZE
	.align		4
.L_127:
        /*015c*/ 	.byte	0x04, 0x1e
        /*015e*/ 	.short	(.L_129 - .L_128)
.L_128:
        /*0160*/ 	.word	0x00000000


	//----- nvinfo : EIATTR_CBANK_PARAM_SIZE
	.align		4
.L_129:
        /*0164*/ 	.byte	0x03, 0x19
        /*0166*/ 	.short	0x0074


	//----- nvinfo : EIATTR_PARAM_CBANK
	.align		4
        /*0168*/ 	.byte	0x04, 0x0a
        /*016a*/ 	.short	(.L_131 - .L_130)
	.align		4
.L_130:
        /*016c*/ 	.word	index@(.nv.constant0.gen_truth_value)
        /*0170*/ 	.short	0x0380
        /*0172*/ 	.short	0x0074


	//----- nvinfo : EIATTR_SW_WAR
	.align		4
.L_131:
        /*0174*/ 	.byte	0x04, 0x36
        /*0176*/ 	.short	(.L_133 - .L_132)
.L_132:
        /*0178*/ 	.word	0x00000008
.L_133:


//--------------------- .nv.callgraph             --------------------------
	.section	.nv.callgraph,"",@"SHT_CUDA_CALLGRAPH"
	.align	4
	.sectionentsize	8
	.align		4
        /*0000*/ 	.word	0x00000000
	.align		4
        /*0004*/ 	.word	0xffffffff
	.align		4
        /*0008*/ 	.word	0x00000000
	.align		4
        /*000c*/ 	.word	0xfffffffe
	.align		4
        /*0010*/ 	.word	0x00000000
	.align		4
        /*0014*/ 	.word	0xfffffffd
	.align		4
        /*0018*/ 	.word	0x00000000
	.align		4
        /*001c*/ 	.word	0xfffffffc


//--------------------- .nv.constant2.gen_links   --------------------------
	.section	.nv.constant2.gen_links,"a",@progbits
	.sectionflags	@""
	.align	4
.nv.constant2.gen_links:
        /*0000*/ 	.byte	0x50, 0x13, 0x00, 0x00, 0xf0, 0x1b, 0x00, 0x00, 0x60, 0x0a, 0x00, 0x00, 0x80, 0x22, 0x00, 0x00


//--------------------- .nv.constant2.gen_truth_value --------------------------
	.section	.nv.constant2.gen_truth_value,"a",@progbits
	.sectionflags	@""
	.align	4
.nv.constant2.gen_truth_value:
        /*0000*/ 	.byte	0xc0, 0x0e, 0x00, 0x00, 0x50, 0x0d, 0x00, 0x00, 0xe0, 0x0b, 0x00, 0x00, 0xa0, 0x0f, 0x00, 0x00
        /*0010*/ 	.byte	0xd0, 0x1a, 0x00, 0x00, 0x60, 0x0f, 0x00, 0x00


//--------------------- .text.update_pattern      --------------------------
	.section	.text.update_pattern,"ax",@progbits
	.align	128
        .global         update_pattern
        .type           update_pattern,@function
        .size           update_pattern,(.L_x_116 - update_pattern)
        .other          update_pattern,@"STO_CUDA_ENTRY STV_DEFAULT"
update_pattern:
.text.update_pattern:
[----:B------:R-:W-:Y:S01]  /*0000*/  LDC R1, c[0x0][0x37c] ;  /* 0x0000df00ff017b82 */ /* 0x000fe20000000800 */
[----:B------:R-:W0:Y:S01]  /*0010*/  LDCU UR6, c[0x0][0x380] ;  /* 0x00007000ff0677ac */ /* 0x000e220008000800 */
[----:B------:R-:W1:Y:S01]  /*0020*/  LDCU.64 UR4, c[0x0][0x358] ;  /* 0x00006b00ff0477ac */ /* 0x000e620008000a00 */
[----:B0-----:R-:W-:-:S09]  /*0030*/  UISETP.NE.AND UP0, UPT, UR6, 0x1, UPT ;  /* 0x000000010600788c */ /* 0x001fd2000bf05270 */
[----:B-1----:R-:W-:Y:S05]  /*0040*/  BRA.U !UP0, `(.L_x_0) ;  /* 0x0000000108487547 */ /* 0x002fea000b800000 */
[----:B------:R-:W-:-:S13]  /*0050*/  ISETP.NE.AND P0, PT, RZ, UR6, PT ;  /* 0x00000006ff007c0c */ /* 0x000fda000bf05270 */
[----:B------:R-:W-:Y:S05]  /*0060*/  @P0 EXIT ;  /* 0x000000000000094d */ /* 0x000fea0003800000 */
[----:B------:R-:W0:Y:S08]  /*0070*/  LDC R9, c[0x0][0x384] ;  /* 0x0000e100ff097b82 */ /* 0x000e300000000800 */
[----:B------:R-:W0:Y:S08]  /*0080*/  LDC.64 R2, c[0x0][0x388] ;  /* 0x0000e200ff027b82 */ /* 0x000e300000000a00 */
[----:B------:R-:W1:Y:S01]  /*0090*/  LDC.64 R4, c[0x0][0x390] ;  /* 0x0000e400ff047b82 */ /* 0x000e620000000a00 */
[----:B0-----:R-:W-:-:S05]  /*00a0*/  IMAD.WIDE R2, R9, 0x4, R2 ;  /* 0x0000000409027825 */ /* 0x001fca00078e0202 */
[----:B------:R-:W2:Y:S01]  /*00b0*/  LDG.E R0, desc[UR4][R2.64] ;  /* 0x0000000402007981 */ /* 0x000ea2000c1e1900 */
[----:B-1----:R-:W-:-:S04]  /*00c0*/  IMAD.WIDE R4, R9, 0x4, R4 ;  /* 0x0000000409047825 */ /* 0x002fc800078e0204 */
[----:B--2---:R-:W-:-:S04]  /*00d0*/  VIADD R0, R0, 0x1 ;  /* 0x0000000100007836 */ /* 0x004fc80000000000 */
[----:B------:R-:W-:-:S05]  /*00e0*/  IMAD.HI R6, R0, 0x10624dd3, RZ ;  /* 0x10624dd300067827 */ /* 0x000fca00078e02ff */
[----:B------:R-:W-:-:S04]  /*00f0*/  SHF.R.U32.HI R7, RZ, 0x1f, R6 ;  /* 0x0000001fff077819 */ /* 0x000fc80000011606 */
[----:B------:R-:W-:-:S05]  /*0100*/  LEA.HI.SX32 R7, R6, R7, 0x1b ;  /* 0x0000000706077211 */ /* 0x000fca00078fdaff */
[----:B------:R-:W-:-:S05]  /*0110*/  IMAD R7, R7, -0x1f4, R0 ;  /* 0xfffffe0c07077824 */ /* 0x000fca00078e0200 */
[----:B------:R-:W-:Y:S04]  /*0120*/  STG.E desc[UR4][R2.64], R7 ;  /* 0x0000000702007986 */ /* 0x000fe8000c101904 */
[----:B------:R-:W2:Y:S02]  /*0130*/  LDG.E R0, desc[UR4][R4.64] ;  /* 0x0000000404007981 */ /* 0x000ea4000c1e1900 */
[----:B--2---:R-:W-:-:S05]  /*0140*/  VIADD R9, R0, 0xffffffff ;  /* 0xffffffff00097836 */ /* 0x004fca0000000000 */
[----:B------:R-:W-:Y:S01]  /*0150*/  STG.E desc[UR4][R4.64], R9 ;  /* 0x0000000904007986 */ /* 0x000fe2000c101904 */
[----:B------:R-:W-:Y:S05]  /*0160*/  EXIT ;  /* 0x000000000000794d */ /* 0x000fea0003800000 */
.L_x_0:
[----:B------:R-:W0:Y:S08]  /*0170*/  LDC R9, c[0x0][0x384] ;  /* 0x0000e100ff097b82 */ /* 0x000e300000000800 */
[----:B------:R-:W0:Y:S08]  /*0180*/  LDC.64 R2, c[0x0][0x388] ;  /* 0x0000e200ff027b82 */ /* 0x000e300000000a00 */
[----:B------:R-:W1:Y:S08]  /*0190*/  LDC.64 R6, c[0x0][0x390] ;  /* 0x0000e400ff067b82 */ /* 0x000e700000000a00 */
[----:B------:R-:W2:Y:S01]  /*01a0*/  LDC.64 R10, c[0x0][0x398] ;  /* 0x0000e600ff0a7b82 */ /* 0x000ea20000000a00 */
[----:B0-----:R-:W-:-:S07]  /*01b0*/  IMAD.WIDE R4, R9, 0x4, R2 ;  /* 0x0000000409047825 */ /* 0x001fce00078e0202 */
[----:B------:R-:W0:Y:S01]  /*01c0*/  LDC R13, c[0x0][0x3a0] ;  /* 0x0000e800ff0d7b82 */ /* 0x000e220000000800 */
[----:B------:R-:W3:Y:S01]  /*01d0*/  LDG.E R4, desc[UR4][R4.64] ;  /* 0x0000000404047981 */ /* 0x000ee2000c1e1900 */
[----:B-1----:R-:W-:-:S05]  /*01e0*/  IMAD.WIDE R2, R9, 0x4, R6 ;  /* 0x0000000409027825 */ /* 0x002fca00078e0206 */
[----:B------:R-:W3:Y:S02]  /*01f0*/  LDG.E R7, desc[UR4][R2.64] ;  /* 0x0000000402077981 */ /* 0x000ee4000c1e1900 */
[----:B---3--:R-:W-:-:S05]  /*0200*/  IADD3 R0, PT, PT, R4, R7, RZ ;  /* 0x0000000704007210 */ /* 0x008fca0007ffe0ff */
[----:B------:R-:W-:-:S05]  /*0210*/  IMAD.HI R6, R0, 0x10624dd3, RZ ;  /* 0x10624dd300067827 */ /* 0x000fca00078e02ff */
[----:B------:R-:W-:-:S04]  /*0220*/  SHF.R.U32.HI R7, RZ, 0x1f, R6 ;  /* 0x0000001fff077819 */ /* 0x000fc80000011606 */
[----:B------:R-:W-:-:S05]  /*0230*/  LEA.HI.SX32 R7, R6, R7, 0x1b ;  /* 0x0000000706077211 */ /* 0x000fca00078fdaff */
[----:B------:R-:W-:Y:S02]  /*0240*/  IMAD R7, R7, -0x1f4, R0 ;  /* 0xfffffe0c07077824 */ /* 0x000fe400078e0200 */
[----:B------:R-:W-:-:S03]  /*0250*/  IMAD R0, R9, 0x1f4, RZ ;  /* 0x000001f409007824 */ /* 0x000fc600078e02ff */
[----:B------:R-:W-:Y:S02]  /*0260*/  SHF.R.S32.HI R9, RZ, 0x1f, R7 ;  /* 0x0000001fff097819 */ /* 0x000fe40000011407 */
[----:B------:R-:W-:-:S04]  /*0270*/  IADD3 R7, P0, PT, R0, R7, RZ ;  /* 0x0000000700077210 */ /* 0x000fc80007f1e0ff */
[----:B------:R-:W-:Y:S02]  /*0280*/  LEA.HI.X.SX32 R0, R0, R9, 0x1, P0 ;  /* 0x0000000900007211 */ /* 0x000fe400000f0eff */
[----:B--2---:R-:W-:-:S04]  /*0290*/  LEA R4, P0, R7, R10, 0x2 ;  /* 0x0000000a07047211 */ /* 0x004fc800078010ff */
[----:B------:R-:W-:-:S05]  /*02a0*/  LEA.HI.X R5, R7, R11, R0, 0x2, P0 ;  /* 0x0000000b07057211 */ /* 0x000fca00000f1400 */
[----:B0-----:R-:W-:Y:S04]  /*02b0*/  STG.E desc[UR4][R4.64], R13 ;  /* 0x0000000d04007986 */ /* 0x001fe8000c101904 */
[----:B------:R-:W2:Y:S02]  /*02c0*/  LDG.E R0, desc[UR4][R2.64] ;  /* 0x0000000402007981 */ /* 0x000ea4000c1e1900 */
[----:B--2---:R-:W-:-:S05]  /*02d0*/  IADD3 R7, PT, PT, R0, 0x1, RZ ;  /* 0x0000000100077810 */ /* 0x004fca0007ffe0ff */
[----:B------:R-:W-:Y:S01]  /*02e0*/  STG.E desc[UR4][R2.64], R7 ;  /* 0x0000000702007986 */ /* 0x000fe2000c101904 */
[----:B------:R-:W-:Y:S05]  /*02f0*/  EXIT ;  /* 0x000000000000794d */ /* 0x000fea0003800000 */
.L_x_1:
[----:B------:R-:W-:-:S00]  /*0300*/  BRA `(.L_x_1) ;  /* 0xfffffffc00fc7947 */ /* 0x000fc0000383ffff */
[----:B------:R-:W-:-:S00]  /*0310*/  NOP ;  /* 0x0000000000007918 */ /* 0x000fc00000000000 */
        /* <DEDUP_REMOVED lines=14> */
.L_x_116:


//--------------------- .text.gen_links           --------------------------
	.section	.text.gen_links,"ax",@progbits
	.align	128
        .global         gen_links
        .type           gen_links,@function
        .size           gen_links,(.L_x_117 - gen_links)
        .other          gen_links,@"STO_CUDA_ENTRY STV_DEFAULT"
gen_links:
.text.gen_links:
[----:B------:R-:W0:Y:S01]  /*0000*/  LDC R1, c[0x0][0x37c] ;  /* 0x0000df00ff017b82 */ /* 0x000e220000000800 */
[----:B------:R-:W1:Y:S01]  /*0010*/  S2R R22, SR_TID.X ;  /* 0x0000000000167919 */ /* 0x000e620000002100 */
[----:B------:R-:W1:Y:S01]  /*0020*/  LDCU UR4, c[0x0][0x360] ;  /* 0x00006c00ff0477ac */ /* 0x000e620008000800 */
[----:B0-----:R-:W-:Y:S01]  /*0030*/  VIADD R1, R1, 0xffffffc0 ;  /* 0xffffffc001017836 */ /* 0x001fe20000000000 */
[----:B------:R-:W1:Y:S01]  /*0040*/  S2R R3, SR_CTAID.X ;  /* 0x0000000000037919 */ /* 0x000e620000002500 */
[----:B------:R-:W0:Y:S01]  /*0050*/  LDCU UR5, c[0x0][0x40c] ;  /* 0x00008180ff0577ac */ /* 0x000e220008000800 */
[----:B------:R-:W2:Y:S02]  /*0060*/  LDCU UR6, c[0x0][0x3b0] ;  /* 0x00007600ff0677ac */ /* 0x000ea40008000800 */
[----:B--2---:R-:W-:Y:S02]  /*0070*/  IMAD.U32 R17, RZ, RZ, UR6 ;  /* 0x00000006ff117e24 */ /* 0x004fe4000f8e00ff */
[----:B-1----:R-:W-:-:S05]  /*0080*/  IMAD R22, R3, UR4, R22 ;  /* 0x0000000403167c24 */ /* 0x002fca000f8e0216 */
[----:B0-----:R-:W-:-:S13]  /*0090*/  ISETP.GE.AND P0, PT, R22, UR5, PT ;  /* 0x0000000516007c0c */ /* 0x001fda000bf06270 */
[----:B------:R-:W-:Y:S05]  /*00a0*/  @P0 EXIT ;  /* 0x000000000000094d */ /* 0x000fea0003800000 */
[----:B------:R-:W0:Y:S01]  /*00b0*/  LDC R7, c[0x0][0x3b4] ;  /* 0x0000ed00ff077b82 */ /* 0x000e220000000800 */
[----:B------:R-:W1:Y:S07]  /*00c0*/  LDCU.64 UR4, c[0x0][0x358] ;  /* 0x00006b00ff0477ac */ /* 0x000e6e0008000a00 */
[----:B------:R-:W0:Y:S08]  /*00d0*/  LDC.64 R4, c[0x0][0x380] ;  /* 0x0000e000ff047b82 */ /* 0x000e300000000a00 */
[----:B------:R-:W2:Y:S01]  /*00e0*/  LDC.64 R2, c[0x0][0x3a8] ;  /* 0x0000ea00ff027b82 */ /* 0x000ea20000000a00 */
[----:B0-----:R-:W-:-:S06]  /*00f0*/  IMAD.WIDE R4, R7, 0x4, R4 ;  /* 0x0000000407047825 */ /* 0x001fcc00078e0204 */
[----:B-1----:R-:W3:Y:S01]  /*0100*/  LDG.E R4, desc[UR4][R4.64] ;  /* 0x0000000404047981 */ /* 0x002ee2000c1e1900 */
[----:B--2---:R-:W-:-:S05]  /*0110*/  IMAD.WIDE R2, R7, 0x4, R2 ;  /* 0x0000000407027825 */ /* 0x004fca00078e0202 */
[----:B------:R0:W5:Y:S01]  /*0120*/  LDG.E R16, desc[UR4][R2.64] ;  /* 0x0000000402107981 */ /* 0x000162000c1e1900 */
[----:B------:R-:W-:-:S05]  /*0130*/  IMAD.MOV.U32 R0, RZ, RZ, -0x1 ;  /* 0xffffffffff007424 */ /* 0x000fca00078e00ff */
[----:B------:R0:W-:Y:S04]  /*0140*/  STL [R1], R0 ;  /* 0x0000000001007387 */ /* 0x0001e80000100800 */
[----:B------:R0:W-:Y:S01]  /*0150*/  STL [R1+0x20], R0 ;  /* 0x0000200001007387 */ /* 0x0001e20000100800 */
[----:B---3--:R-:W-:-:S13]  /*0160*/  ISETP.NE.AND P0, PT, R4, -0x1, PT ;  /* 0xffffffff0400780c */ /* 0x008fda0003f05270 */
[----:B0-----:R-:W-:Y:S05]  /*0170*/  @!P0 BRA `(.L_x_2) ;  /* 0x0000000400c48947 */ /* 0x001fea0003800000 */
[----:B------:R-:W0:Y:S01]  /*0180*/  LDC.64 R14, c[0x0][0x3c0] ;  /* 0x0000f000ff0e7b82 */ /* 0x000e220000000a00 */
[----:B------:R-:W1:Y:S01]  /*0190*/  LDCU UR8, c[0x0][0x3b4] ;  /* 0x00007680ff0877ac */ /* 0x000e620008000800 */
[----:B------:R-:W-:Y:S01]  /*01a0*/  SHF.R.S32.HI R0, RZ, 0x1f, R7 ;  /* 0x0000001fff007819 */ /* 0x000fe20000011407 */
[----:B------:R-:W-:Y:S02]  /*01b0*/  IMAD.MOV.U32 R5, RZ, RZ, R4 ;  /* 0x000000ffff057224 */ /* 0x000fe400078e0004 */
[----:B------:R-:W-:Y:S01]  /*01c0*/  IMAD.MOV.U32 R18, RZ, RZ, RZ ;  /* 0x000000ffff127224 */ /* 0x000fe200078e00ff */
[----:B------:R-:W2:Y:S02]  /*01d0*/  LDCU.64 UR6, c[0x0][0x3c8] ;  /* 0x00007900ff0677ac */ /* 0x000ea40008000a00 */
[----:B------:R-:W3:Y:S08]  /*01e0*/  LDC.64 R12, c[0x0][0x398] ;  /* 0x0000e600ff0c7b82 */ /* 0x000ef00000000a00 */
[----:B------:R-:W4:Y:S01]  /*01f0*/  LDC.64 R10, c[0x0][0x3b8] ;  /* 0x0000ee00ff0a7b82 */ /* 0x000f220000000a00 */
[----:B-1----:R-:W-:Y:S01]  /*0200*/  MOV R19, UR8 ;  /* 0x0000000800137c02 */ /* 0x002fe20008000f00 */
[----:B------:R-:W-:-:S06]  /*0210*/  IMAD.U32 R20, RZ, RZ, UR8 ;  /* 0x00000008ff147e24 */ /* 0x000fcc000f8e00ff */
[----:B------:R-:W1:Y:S08]  /*0220*/  LDC.64 R8, c[0x0][0x3e0] ;  /* 0x0000f800ff087b82 */ /* 0x000e700000000a00 */
[----:B--2---:R-:W0:Y:S02]  /*0230*/  LDC.64 R2, c[0x0][0x3a0] ;  /* 0x0000e800ff027b82 */ /* 0x004e240000000a00 */
.L_x_5:
[----:B---3--:R-:W-:-:S06]  /*0240*/  IMAD.WIDE R6, R5, 0x4, R12 ;  /* 0x0000000405067825 */ /* 0x008fcc00078e020c */
[----:B------:R-:W2:Y:S01]  /*0250*/  LDG.E R6, desc[UR4][R6.64] ;  /* 0x0000000406067981 */ /* 0x000ea2000c1e1900 */
[----:B------:R-:W-:Y:S02]  /*0260*/  IMAD.MOV.U32 R23, RZ, RZ, R19 ;  /* 0x000000ffff177224 */ /* 0x000fe400078e0013 */
[----:B------:R-:W-:Y:S01]  /*0270*/  IMAD.MOV.U32 R4, RZ, RZ, R0 ;  /* 0x000000ffff047224 */ /* 0x000fe200078e0000 */
[--C-:B------:R-:W-:Y:S01]  /*0280*/  SHF.R.S32.HI R0, RZ, 0x1f, R5.reuse ;  /* 0x0000001fff007819 */ /* 0x100fe20000011405 */
[----:B------:R-:W-:Y:S01]  /*0290*/  IMAD.MOV.U32 R21, RZ, RZ, R20 ;  /* 0x000000ffff157224 */ /* 0x000fe200078e0014 */
[----:B------:R-:W-:Y:S01]  /*02a0*/  MOV R20, R5 ;  /* 0x0000000500147202 */ /* 0x000fe20000000f00 */
[----:B------:R-:W-:Y:S01]  /*02b0*/  IMAD.MOV.U32 R19, RZ, RZ, R5 ;  /* 0x000000ffff137224 */ /* 0x000fe200078e0005 */
[----:B--2---:R-:W-:-:S13]  /*02c0*/  ISETP.GT.U32.AND P0, PT, R6, 0xd, PT ;  /* 0x0000000d0600780c */ /* 0x004fda0003f04070 */
[----:B------:R-:W-:Y:S05]  /*02d0*/  @P0 BRA `(.L_x_3) ;  /* 0x0000000400540947 */ /* 0x000fea0003800000 */
[----:B------:R-:W-:-:S05]  /*02e0*/  IMAD.MOV.U32 R5, RZ, RZ, 0x1 ;  /* 0x00000001ff057424 */ /* 0x000fca00078e00ff */
[----:B------:R-:W-:-:S04]  /*02f0*/  SHF.L.U32 R5, R5, R6, RZ ;  /* 0x0000000605057219 */ /* 0x000fc800000006ff */
[----:B------:R-:W-:-:S13]  /*0300*/  LOP3.LUT P0, RZ, R5, 0x2006, RZ, 0xc0, !PT ;  /* 0x0000200605ff7812 */ /* 0x000fda000780c0ff */
[----:B------:R-:W-:Y:S05]  /*0310*/  @P0 BRA `(.L_x_4) ;  /* 0x0000000400100947 */ /* 0x000fea0003800000 */
[----:B------:R-:W-:-:S13]  /*0320*/  LOP3.LUT P0, RZ, R5, 0x18, RZ, 0xc0, !PT ;  /* 0x0000001805ff7812 */ /* 0x000fda000780c0ff */
[----:B------:R-:W-:Y:S05]  /*0330*/  @!P0 BRA `(.L_x_3) ;  /* 0x00000004003c8947 */ /* 0x000fea0003800000 */
[C---:B0-----:R-:W-:Y:S01]  /*0340*/  LEA R24, P0, R19.reuse, R2, 0x2 ;  /* 0x0000000213187211 */ /* 0x041fe200078010ff */
[----:B------:R-:W0:Y:S03]  /*0350*/  LDC.64 R6, c[0x0][0x3a8] ;  /* 0x0000ea00ff067b82 */ /* 0x000e260000000a00 */
[----:B------:R-:W-:-:S06]  /*0360*/  LEA.HI.X R25, R19, R3, R0, 0x2, P0 ;  /* 0x0000000313197211 */ /* 0x000fcc00000f1400 */
[----:B------:R-:W2:Y:S02]  /*0370*/  LDG.E R25, desc[UR4][R24.64] ;  /* 0x0000000418197981 */ /* 0x000ea4000c1e1900 */
[----:B--2---:R-:W-:-:S06]  /*0380*/  IMAD.WIDE R26, R25, 0x4, R14 ;  /* 0x00000004191a7825 */ /* 0x004fcc00078e020e */
[----:B------:R-:W2:Y:S01]  /*0390*/  LDG.E R27, desc[UR4][R26.64] ;  /* 0x000000041a1b7981 */ /* 0x000ea2000c1e1900 */
[----:B0-----:R-:W-:-:S04]  /*03a0*/  LEA R6, P0, R23, R6, 0x2 ;  /* 0x0000000617067211 */ /* 0x001fc800078010ff */
[----:B------:R-:W-:-:S05]  /*03b0*/  LEA.HI.X R7, R23, R7, R4, 0x2, P0 ;  /* 0x0000000717077211 */ /* 0x000fca00000f1404 */
[----:B------:R0:W3:Y:S01]  /*03c0*/  LDG.E R23, desc[UR4][R6.64] ;  /* 0x0000000406177981 */ /* 0x0000e2000c1e1900 */
[----:B--2---:R-:W-:-:S04]  /*03d0*/  IABS R21, R27 ;  /* 0x0000001b00157213 */ /* 0x004fc80000000000 */
[----:B------:R-:W2:Y:S08]  /*03e0*/  I2F.RP R28, R21 ;  /* 0x00000015001c7306 */ /* 0x000eb00000209400 */
[----:B--2---:R-:W2:Y:S02]  /*03f0*/  MUFU.RCP R28, R28 ;  /* 0x0000001c001c7308 */ /* 0x004ea40000001000 */
[----:B--2---:R-:W-:-:S06]  /*0400*/  VIADD R5, R28, 0xffffffe ;  /* 0x0ffffffe1c057836 */ /* 0x004fcc0000000000 */
[----:B------:R-:W2:Y:S02]  /*0410*/  F2I.FTZ.U32.TRUNC.NTZ R5, R5 ;  /* 0x0000000500057305 */ /* 0x000ea4000021f000 */
[----:B--2---:R-:W-:-:S04]  /*0420*/  IMAD.MOV R4, RZ, RZ, -R5 ;  /* 0x000000ffff047224 */ /* 0x004fc800078e0a05 */
[----:B------:R-:W-:Y:S02]  /*0430*/  IMAD R29, R4, R21, RZ ;  /* 0x00000015041d7224 */ /* 0x000fe400078e02ff */
[----:B------:R-:W-:Y:S01]  /*0440*/  HFMA2 R4, -RZ, RZ, 0, 0 ;  /* 0x00000000ff047431 */ /* 0x000fe200000001ff */
[----:B------:R-:W-:-:S04]  /*0450*/  IABS R24, R27 ;  /* 0x0000001b00187213 */ /* 0x000fc80000000000 */
[----:B------:R-:W-:Y:S01]  /*0460*/  IMAD.HI.U32 R4, R5, R29, R4 ;  /* 0x0000001d05047227 */ /* 0x000fe200078e0004 */
[----:B------:R-:W-:-:S03]  /*0470*/  IABS R5, R22 ;  /* 0x0000001600057213 */ /* 0x000fc60000000000 */
[----:B------:R-:W-:Y:S02]  /*0480*/  IMAD.MOV R26, RZ, RZ, -R24 ;  /* 0x000000ffff1a7224 */ /* 0x000fe400078e0a18 */
[----:B------:R-:W-:-:S04]  /*0490*/  IMAD.HI.U32 R24, R4, R5, RZ ;  /* 0x0000000504187227 */ /* 0x000fc800078e00ff */
[----:B------:R-:W-:Y:S02]  /*04a0*/  IMAD R26, R24, R26, R5 ;  /* 0x0000001a181a7224 */ /* 0x000fe400078e0205 */
[----:B----4-:R-:W-:-:S06]  /*04b0*/  IMAD.WIDE R4, R25, 0x4, R10 ;  /* 0x0000000419047825 */ /* 0x010fcc00078e020a */
[----:B------:R2:W4:Y:S01]  /*04c0*/  LDG.E R5, desc[UR4][R4.64] ;  /* 0x0000000404057981 */ /* 0x000522000c1e1900 */
[----:B------:R-:W-:Y:S02]  /*04d0*/  ISETP.GT.U32.AND P2, PT, R21, R26, PT ;  /* 0x0000001a1500720c */ /* 0x000fe40003f44070 */
[----:B0-----:R-:W-:-:S11]  /*04e0*/  LOP3.LUT R6, R22, R27, RZ, 0x3c, !PT ;  /* 0x0000001b16067212 */ /* 0x001fd600078e3cff */
[----:B------:R-:W-:-:S05]  /*04f0*/  @!P2 IMAD.IADD R26, R26, 0x1, -R21 ;  /* 0x000000011a1aa824 */ /* 0x000fca00078e0a15 */
[----:B------:R-:W-:Y:S01]  /*0500*/  ISETP.GE.U32.AND P0, PT, R26, R21, PT ;  /* 0x000000151a00720c */ /* 0x000fe20003f06070 */
[----:B------:R-:W-:Y:S01]  /*0510*/  @!P2 VIADD R24, R24, 0x1 ;  /* 0x000000011818a836 */ /* 0x000fe20000000000 */
[----:B------:R-:W-:Y:S02]  /*0520*/  ISETP.GE.AND P1, PT, R6, RZ, PT ;  /* 0x000000ff0600720c */ /* 0x000fe40003f26270 */
[----:B------:R-:W-:-:S09]  /*0530*/  ISETP.NE.AND P2, PT, R27, RZ, PT ;  /* 0x000000ff1b00720c */ /* 0x000fd20003f45270 */
[----:B------:R-:W-:-:S05]  /*0540*/  @P0 VIADD R24, R24, 0x1 ;  /* 0x0000000118180836 */ /* 0x000fca0000000000 */
[----:B------:R-:W-:-:S05]  /*0550*/  MOV R21, R24 ;  /* 0x0000001800157202 */ /* 0x000fca0000000f00 */
[----:B------:R-:W-:Y:S01]  /*0560*/  @!P1 IMAD.MOV R21, RZ, RZ, -R21 ;  /* 0x000000ffff159224 */ /* 0x000fe200078e0a15 */
[----:B------:R-:W-:-:S05]  /*0570*/  @!P2 LOP3.LUT R21, RZ, R27, RZ, 0x33, !PT ;  /* 0x0000001bff15a212 */ /* 0x000fca00078e33ff */
[----:B--2---:R-:W-:-:S04]  /*0580*/  IMAD.MOV R4, RZ, RZ, -R21 ;  /* 0x000000ffff047224 */ /* 0x004fc800078e0a15 */
[----:B------:R-:W-:Y:S02]  /*0590*/  IMAD R22, R27, R4, R22 ;  /* 0x000000041b167224 */ /* 0x000fe400078e0216 */
[----:B------:R-:W-:Y:S02]  /*05a0*/  IMAD R25, R25, 0x1f4, RZ ;  /* 0x000001f419197824 */ /* 0x000fe400078e02ff */
[----:B----4-:R-:W-:-:S04]  /*05b0*/  IMAD.IADD R5, R22, 0x1, R5 ;  /* 0x0000000116057824 */ /* 0x010fc800078e0205 */
[----:B------:R-:W-:-:S05]  /*05c0*/  IMAD.HI R4, R5, 0x10624dd3, RZ ;  /* 0x10624dd305047827 */ /* 0x000fca00078e02ff */
[----:B------:R-:W-:-:S04]  /*05d0*/  SHF.R.U32.HI R7, RZ, 0x1f, R4 ;  /* 0x0000001fff077819 */ /* 0x000fc80000011604 */
[----:B------:R-:W-:-:S05]  /*05e0*/  LEA.HI.SX32 R4, R4, R7, 0x1b ;  /* 0x0000000704047211 */ /* 0x000fca00078fdaff */
[----:B------:R-:W-:-:S05]  /*05f0*/  IMAD R4, R4, -0x1f4, R5 ;  /* 0xfffffe0c04047824 */ /* 0x000fca00078e0205 */
[----:B------:R-:W-:Y:S02]  /*0600*/  SHF.R.S32.HI R6, RZ, 0x1f, R4 ;  /* 0x0000001fff067819 */ /* 0x000fe40000011404 */
[----:B------:R-:W-:-:S04]  /*0610*/  IADD3 R4, P0, PT, R25, R4, RZ ;  /* 0x0000000419047210 */ /* 0x000fc80007f1e0ff */
[----:B------:R-:W-:Y:S02]  /*0620*/  LEA.HI.X.SX32 R25, R25, R6, 0x1, P0 ;  /* 0x0000000619197211 */ /* 0x000fe400000f0eff */
[----:B------:R-:W-:-:S04]  /*0630*/  LEA R24, P0, R4, UR6, 0x2 ;  /* 0x0000000604187c11 */ /* 0x000fc8000f8010ff */
[----:B------:R-:W-:Y:S02]  /*0640*/  LEA.HI.X R25, R4, UR7, R25, 0x2, P0 ;  /* 0x0000000704197c11 */ /* 0x000fe400080f1419 */
[----:B------:R-:W0:Y:S04]  /*0650*/  LDC.64 R4, c[0x0][0x3d8] ;  /* 0x0000f600ff047b82 */ /* 0x000e280000000a00 */
[----:B------:R-:W0:Y:S02]  /*0660*/  LDG.E R25, desc[UR4][R24.64] ;  /* 0x0000000418197981 */ /* 0x000e24000c1e1900 */
[C---:B0-----:R-:W-:Y:S02]  /*0670*/  IMAD.WIDE R28, R25.reuse, 0x8, R4 ;  /* 0x00000008191c7825 */ /* 0x041fe400078e0204 */
[----:B------:R-:W0:Y:S02]  /*0680*/  LDC.64 R4, c[0x0][0x3d0] ;  /* 0x0000f400ff047b82 */ /* 0x000e240000000a00 */
[----:B-1----:R-:W-:-:S02]  /*0690*/  IMAD.WIDE R6, R25, 0x8, R8 ;  /* 0x0000000819067825 */ /* 0x002fc400078e0208 */
[----:B------:R-:W2:Y:S04]  /*06a0*/  LDG.E.64 R28, desc[UR4][R28.64] ;  /* 0x000000041c1c7981 */ /* 0x000ea8000c1e1b00 */
[----:B------:R-:W4:Y:S01]  /*06b0*/  LDG.E.64 R6, desc[UR4][R6.64] ;  /* 0x0000000406067981 */ /* 0x000f22000c1e1b00 */
[----:B0-----:R-:W-:-:S06]  /*06c0*/  IMAD.WIDE R4, R25, 0x8, R4 ;  /* 0x0000000819047825 */ /* 0x001fcc00078e0204 */
[----:B------:R-:W4:Y:S01]  /*06d0*/  LDG.E.64 R4, desc[UR4][R4.64] ;  /* 0x0000000404047981 */ /* 0x000f22000c1e1b00 */
[----:B------:R-:W-:-:S05]  /*06e0*/  IMAD R27, R18, 0x20, R1 ;  /* 0x00000020121b7824 */ /* 0x000fca00078e0201 */
[----:B------:R0:W-:Y:S01]  /*06f0*/  STL [R27], R25 ;  /* 0x000000191b007387 */ /* 0x0001e20000100800 */
[----:B---3-5:R-:W-:Y:S01]  /*0700*/  IMAD R16, R22, R23, R16 ;  /* 0x0000001716107224 */ /* 0x028fe200078e0210 */
[----:B------:R-:W-:Y:S01]  /*0710*/  IADD3 R18, PT, PT, R18, 0x1, RZ ;  /* 0x0000000112127810 */ /* 0x000fe20007ffe0ff */
[----:B------:R-:W-:Y:S01]  /*0720*/  IMAD.MOV.U32 R22, RZ, RZ, R21 ;  /* 0x000000ffff167224 */ /* 0x000fe200078e0015 */
[----:B--2---:R0:W-:Y:S04]  /*0730*/  STL.64 [R27+0x8], R28 ;  /* 0x0000081c1b007387 */ /* 0x0041e80000100a00 */
[----:B----4-:R0:W-:Y:S01]  /*0740*/  STL.128 [R27+0x10], R4 ;  /* 0x000010041b007387 */ /* 0x0101e20000100c00 */
[----:B------:R-:W-:Y:S05]  /*0750*/  BRA `(.L_x_3) ;  /* 0x0000000000347947 */ /* 0x000fea0003800000 */
.L_x_4:
[----:B------:R-:W2:Y:S02]  /*0760*/  LDC.64 R4, c[0x0][0x390] ;  /* 0x0000e400ff047b82 */ /* 0x000ea40000000a00 */
[----:B--2---:R-:W-:-:S04]  /*0770*/  LEA R6, P0, R19, R4, 0x2 ;  /* 0x0000000413067211 */ /* 0x004fc800078010ff */
[----:B------:R-:W-:-:S05]  /*0780*/  LEA.HI.X R7, R19, R5, R0, 0x2, P0 ;  /* 0x0000000513077211 */ /* 0x000fca00000f1400 */
[----:B------:R-:W2:Y:S02]  /*0790*/  LDG.E R6, desc[UR4][R6.64] ;  /* 0x0000000406067981 */ /* 0x000ea4000c1e1900 */
[----:B--2---:R-:W-:-:S13]  /*07a0*/  ISETP.NE.AND P0, PT, R6, R21, PT ;  /* 0x000000150600720c */ /* 0x004fda0003f05270 */
[----:B------:R-:W2:Y:S08]  /*07b0*/  @!P0 LDC.64 R4, c[0x0][0x388] ;  /* 0x0000e200ff048b82 */ /* 0x000eb00000000a00 */
[----:B------:R-:W3:Y:S01]  /*07c0*/  @!P0 LDC.64 R24, c[0x0][0x3a8] ;  /* 0x0000ea00ff188b82 */ /* 0x000ee20000000a00 */
[----:B--2---:R-:W-:-:S04]  /*07d0*/  @!P0 LEA R4, P1, R19, R4, 0x2 ;  /* 0x0000000413048211 */ /* 0x004fc800078210ff */
[----:B------:R-:W-:-:S06]  /*07e0*/  @!P0 LEA.HI.X R5, R19, R5, R0, 0x2, P1 ;  /* 0x0000000513058211 */ /* 0x000fcc00008f1400 */
[----:B------:R-:W3:Y:S02]  /*07f0*/  @!P0 LDG.E R5, desc[UR4][R4.64] ;  /* 0x0000000404058981 */ /* 0x000ee4000c1e1900 */
[----:B---3--:R-:W-:-:S06]  /*0800*/  @!P0 IMAD.WIDE R24, R5, 0x4, R24 ;  /* 0x0000000405188825 */ /* 0x008fcc00078e0218 */
[----:B------:R-:W2:Y:S02]  /*0810*/  @!P0 LDG.E R25, desc[UR4][R24.64] ;  /* 0x0000000418198981 */ /* 0x000ea4000c1e1900 */
[----:B--2--5:R-:W-:-:S07]  /*0820*/  @!P0 IMAD.IADD R16, R16, 0x1, R25 ;  /* 0x0000000110108824 */ /* 0x024fce00078e0219 */
.L_x_3:
[----:B0-----:R-:W0:Y:S02]  /*0830*/  LDC.64 R4, c[0x0][0x380] ;  /* 0x0000e000ff047b82 */ /* 0x001e240000000a00 */
[----:B0-----:R-:W-:-:S04]  /*0840*/  LEA R4, P0, R19, R4, 0x2 ;  /* 0x0000000413047211 */ /* 0x001fc800078010ff */
[----:B------:R-:W-:-:S06]  /*0850*/  LEA.HI.X R5, R19, R5, R0, 0x2, P0 ;  /* 0x0000000513057211 */ /* 0x000fcc00000f1400 */
[----:B------:R-:W2:Y:S02]  /*0860*/  LDG.E R5, desc[UR4][R4.64] ;  /* 0x0000000404057981 */ /* 0x000ea4000c1e1900 */
[----:B--2---:R-:W-:-:S13]  /*0870*/  ISETP.NE.AND P0, PT, R5, -0x1, PT ;  /* 0xffffffff0500780c */ /* 0x004fda0003f05270 */
[----:B------:R-:W-:Y:S05]  /*0880*/  @P0 BRA `(.L_x_5) ;  /* 0xfffffff8006c0947 */ /* 0x000fea000383ffff */
.L_x_2:
[----:B------:R-:W0:Y:S02]  /*0890*/  LDCU.64 UR6, c[0x0][0x3b0] ;  /* 0x00007600ff0677ac */ /* 0x000e240008000a00 */
[----:B0-----:R-:W-:-:S09]  /*08a0*/  UISETP.GT.AND UP0, UPT, UR6, UR7, UPT ;  /* 0x000000070600728c */ /* 0x001fd2000bf04270 */
[----:B------:R-:W-:Y:S05]  /*08b0*/  BRA.U UP0, `(.L_x_6) ;  /* 0x0000001900747547 */ /* 0x000fea000b800000 */
[----:B------:R0:W5:Y:S04]  /*08c0*/  LDL R13, [R1] ;  /* 0x00000000010d7983 */ /* 0x0001680000100800 */
[----:B------:R0:W5:Y:S02]  /*08d0*/  LDL R0, [R1+0x20] ;  /* 0x0000200001007983 */ /* 0x0001640000100800 */
.L_x_60:
[----:B-123--:R-:W2:Y:S01]  /*08e0*/  LDC.64 R2, c[0x0][0x398] ;  /* 0x0000e600ff027b82 */ /* 0x00eea20000000a00 */
[----:B------:R-:W3:Y:S07]  /*08f0*/  LDCU UR6, c[0x0][0x3b4] ;  /* 0x00007680ff0677ac */ /* 0x000eee0008000800 */
[----:B------:R-:W1:Y:S01]  /*0900*/  LDC.64 R6, c[0x0][0x3e8] ;  /* 0x0000fa00ff067b82 */ /* 0x000e620000000a00 */
[----:B---3-5:R-:W-:Y:S01]  /*0910*/  IADD3 R4, PT, PT, R16, -UR6, R17 ;  /* 0x8000000610047c10 */ /* 0x028fe2000fffe011 */
[----:B--2---:R-:W-:-:S06]  /*0920*/  IMAD.WIDE R2, R17, 0x4, R2 ;  /* 0x0000000411027825 */ /* 0x004fcc00078e0202 */
[----:B------:R-:W2:Y:S01]  /*0930*/  LDG.E R2, desc[UR4][R2.64] ;  /* 0x0000000402027981 */ /* 0x000ea2000c1e1900 */
[----:B----4-:R-:W-:Y:S02]  /*0940*/  VIADD R11, R4, 0xffffffff ;  /* 0xffffffff040b7836 */ /* 0x010fe40000000000 */
[----:B------:R-:W3:Y:S02]  /*0950*/  LDC.64 R4, c[0x0][0x3f0] ;  /* 0x0000fc00ff047b82 */ /* 0x000ee40000000a00 */
[----:B-1----:R-:W-:-:S05]  /*0960*/  IMAD.WIDE R6, R11, 0x2, R6 ;  /* 0x000000020b067825 */ /* 0x002fca00078e0206 */
[----:B------:R1:W5:Y:S01]  /*0970*/  LDG.E.U16 R9, desc[UR4][R6.64] ;  /* 0x0000000406097981 */ /* 0x000362000c1e1500 */
[----:B------:R-:W-:Y:S01]  /*0980*/  IMAD.MOV.U32 R8, RZ, RZ, R17 ;  /* 0x000000ffff087224 */ /* 0x000fe200078e0011 */
[----:B------:R-:W-:-:S04]  /*0990*/  IADD3 R17, PT, PT, R17, 0x1, RZ ;  /* 0x0000000111117810 */ /* 0x000fc80007ffe0ff */
[----:B------:R-:W-:Y:S01]  /*09a0*/  ISETP.NE.AND P1, PT, R8, UR6, PT ;  /* 0x0000000608007c0c */ /* 0x000fe2000bf25270 */
[----:B---3--:R-:W-:-:S05]  /*09b0*/  IMAD.WIDE R4, R11, 0x144, R4 ;  /* 0x000001440b047825 */ /* 0x008fca00078e0204 */
[----:B------:R1:W-:Y:S01]  /*09c0*/  STG.E desc[UR4][R4.64], RZ ;  /* 0x000000ff04007986 */ /* 0x0003e2000c101904 */
[----:B--2---:R-:W-:-:S13]  /*09d0*/  ISETP.GT.AND P0, PT, R2, 0x6, PT ;  /* 0x000000060200780c */ /* 0x004fda0003f04270 */
[----:B-1----:R-:W-:Y:S05]  /*09e0*/  @P0 BRA `(.L_x_7) ;  /* 0x00000010006c0947 */ /* 0x002fea0003800000 */
[----:B------:R-:W-:-:S13]  /*09f0*/  ISETP.GT.AND P0, PT, R2, 0x2, PT ;  /* 0x000000020200780c */ /* 0x000fda0003f04270 */
[----:B------:R-:W-:Y:S05]  /*0a00*/  @P0 BRA `(.L_x_8) ;  /* 0x0000000800ec0947 */ /* 0x000fea0003800000 */
[----:B------:R-:W-:-:S05]  /*0a10*/  VIMNMX.U32 R2, PT, PT, R2, 0x3, PT ;  /* 0x0000000302027848 */ /* 0x000fca0003fe0000 */
[----:B------:R-:W-:-:S04]  /*0a20*/  IMAD.SHL.U32 R10, R2, 0x4, RZ ;  /* 0x00000004020a7824 */ /* 0x000fc800078e00ff */
[----:B------:R-:W1:Y:S02]  /*0a30*/  LDC R2, c[0x2][R10] ;  /* 0x008000000a027b82 */ /* 0x000e640000000800 */
[----:B-1----:R-:W-:-:S04]  /*0a40*/  SHF.R.S32.HI R3, RZ, 0x1f, R2 ;  /* 0x0000001fff037819 */ /* 0x002fc80000011402 */
.L_x_103:
[----:B------:R-:W-:Y:S05]  /*0a50*/  BRX R2 -0xa60                                    (*"BRANCH_TARGETS .L_x_104,.L_x_105,.L_x_106,.L_x_27"*) ;  /* 0xfffffff402687949 */ /* 0x000fea000383ffff */
.L_x_106:
[----:B------:R-:W1:Y:S02]  /*0a60*/  LDC.64 R2, c[0x0][0x390] ;  /* 0x0000e400ff027b82 */ /* 0x000e640000000a00 */
[----:B-1----:R-:W-:-:S06]  /*0a70*/  IMAD.WIDE R2, R8, 0x4, R2 ;  /* 0x0000000408027825 */ /* 0x002fcc00078e0202 */
[----:B-----5:R-:W1:Y:S01]  /*0a80*/  LDC.64 R8, c[0x0][0x3a8] ;  /* 0x0000ea00ff087b82 */ /* 0x020e620000000a00 */
[----:B------:R-:W1:Y:S02]  /*0a90*/  LDG.E R11, desc[UR4][R2.64] ;  /* 0x00000004020b7981 */ /* 0x000e64000c1e1900 */
[----:B-1----:R-:W-:-:S06]  /*0aa0*/  IMAD.WIDE R10, R11, 0x4, R8 ;  /* 0x000000040b0a7825 */ /* 0x002fcc00078e0208 */
[----:B------:R-:W2:Y:S02]  /*0ab0*/  LDG.E R10, desc[UR4][R10.64] ;  /* 0x000000040a0a7981 */ /* 0x000ea4000c1e1900 */
[----:B--2---:R-:W-:-:S03]  /*0ac0*/  IMAD.WIDE R14, R10, 0x2, RZ ;  /* 0x000000020a0e7825 */ /* 0x004fc600078e02ff */
[----:B------:R-:W-:Y:S02]  /*0ad0*/  LOP3.LUT R19, R14, 0xfffffffe, RZ, 0x3c, !PT ;  /* 0xfffffffe0e137812 */ /* 0x000fe400078e3cff */
[----:B------:R-:W-:Y:S02]  /*0ae0*/  LOP3.LUT R15, RZ, R15, RZ, 0x33, !PT ;  /* 0x0000000fff0f7212 */ /* 0x000fe400078e33ff */
[----:B------:R-:W-:Y:S02]  /*0af0*/  IADD3 R14, P0, PT, R6, R19, RZ ;  /* 0x00000013060e7210 */ /* 0x000fe40007f1e0ff */
[----:B------:R-:W2:Y:S03]  /*0b00*/  LDG.E.U16 R6, desc[UR4][R6.64+-0x2] ;  /* 0xfffffe0406067981 */ /* 0x000ea6000c1e1500 */
[----:B------:R-:W-:-:S05]  /*0b10*/  IMAD.X R15, R7, 0x1, R15, P0 ;  /* 0x00000001070f7824 */ /* 0x000fca00000e060f */
[----:B------:R-:W3:Y:S01]  /*0b20*/  LDG.E.U16 R14, desc[UR4][R14.64] ;  /* 0x000000040e0e7981 */ /* 0x000ee2000c1e1500 */
[----:B------:R-:W-:Y:S01]  /*0b30*/  BSSY.RECONVERGENT B0, `(.L_x_9) ;  /* 0x0000080000007945 */ /* 0x000fe20003800200 */
[----:B--2---:R-:W-:-:S04]  /*0b40*/  ISETP.NE.AND P0, PT, R6, RZ, PT ;  /* 0x000000ff0600720c */ /* 0x004fc80003f05270 */
[----:B---3--:R-:W-:-:S13]  /*0b50*/  ISETP.NE.XOR P0, PT, R14, RZ, P0 ;  /* 0x000000ff0e00720c */ /* 0x008fda0000705a70 */
[----:B------:R-:W-:Y:S05]  /*0b60*/  @!P0 BRA `(.L_x_10) ;  /* 0x0000000400548947 */ /* 0x000fea0003800000 */
[----:B------:R-:W2:Y:S01]  /*0b70*/  LDG.E R20, desc[UR4][R4.64+-0x144] ;  /* 0xfffebc0404147981 */ /* 0x000ea2000c1e1900 */
[----:B------:R-:W-:Y:S01]  /*0b80*/  BSSY.RECONVERGENT B1, `(.L_x_11) ;  /* 0x000001d000017945 */ /* 0x000fe20003800200 */
[----:B------:R-:W-:Y:S01]  /*0b90*/  IMAD.MOV.U32 R11, RZ, RZ, RZ ;  /* 0x000000ffff0b7224 */ /* 0x000fe200078e00ff */
[----:B--2---:R-:W-:-:S13]  /*0ba0*/  ISETP.GE.AND P0, PT, R20, 0x1, PT ;  /* 0x000000011400780c */ /* 0x004fda0003f06270 */
[----:B------:R-:W-:Y:S05]  /*0bb0*/  @!P0 BRA `(.L_x_12) ;  /* 0x0000000000648947 */ /* 0x000fea0003800000 */
[----:B------:R-:W-:Y:S01]  /*0bc0*/  IADD3 R6, P0, PT, R4, -0x144, RZ ;  /* 0xfffffebc04067810 */ /* 0x000fe20007f1e0ff */
[----:B------:R-:W-:Y:S01]  /*0bd0*/  HFMA2 R21, -RZ, RZ, 0, 0 ;  /* 0x00000000ff157431 */ /* 0x000fe200000001ff */
[----:B------:R-:W-:Y:S01]  /*0be0*/  BSSY.RECONVERGENT B2, `(.L_x_13) ;  /* 0x0000013000027945 */ /* 0x000fe20003800200 */
[----:B------:R-:W-:Y:S01]  /*0bf0*/  IMAD.MOV.U32 R11, RZ, RZ, RZ ;  /* 0x000000ffff0b7224 */ /* 0x000fe200078e00ff */
[----:B------:R-:W-:-:S09]  /*0c00*/  IADD3.X R7, PT, PT, R5, -0x1, RZ, P0, !PT ;  /* 0xffffffff05077810 */ /* 0x000fd200007fe4ff */
.L_x_14:
[----:B------:R-:W-:-:S05]  /*0c10*/  IMAD.WIDE.U32 R14, R21, 0x8, R6 ;  /* 0x00000008150e7825 */ /* 0x000fca00078e0006 */
[----:B-1----:R-:W2:Y:S01]  /*0c20*/  LDG.E R23, desc[UR4][R14.64+0x4] ;  /* 0x000004040e177981 */ /* 0x002ea2000c1e1900 */
[----:B------:R-:W-:-:S05]  /*0c30*/  IMAD.WIDE R18, R11, 0x8, R4 ;  /* 0x000000080b127825 */ /* 0x000fca00078e0204 */
[----:B--2---:R1:W-:Y:S04]  /*0c40*/  STG.E desc[UR4][R18.64+0x4], R23 ;  /* 0x0000041712007986 */ /* 0x0043e8000c101904 */
[----:B------:R-:W2:Y:S04]  /*0c50*/  LDG.E R25, desc[UR4][R14.64+0x8] ;  /* 0x000008040e197981 */ /* 0x000ea8000c1e1900 */
[----:B--2---:R1:W-:Y:S04]  /*0c60*/  STG.E desc[UR4][R18.64+0x8], R25 ;  /* 0x0000081912007986 */ /* 0x0043e8000c101904 */
[----:B------:R-:W2:Y:S01]  /*0c70*/  LDG.E R10, desc[UR4][R4.64] ;  /* 0x00000004040a7981 */ /* 0x000ea2000c1e1900 */
[----:B------:R-:W-:-:S05]  /*0c80*/  VIADD R21, R21, 0x1 ;  /* 0x0000000115157836 */ /* 0x000fca0000000000 */
[----:B------:R-:W-:Y:S01]  /*0c90*/  ISETP.NE.AND P0, PT, R21, R20, PT ;  /* 0x000000141500720c */ /* 0x000fe20003f05270 */
[----:B--2---:R-:W-:-:S04]  /*0ca0*/  VIADD R10, R10, 0x1 ;  /* 0x000000010a0a7836 */ /* 0x004fc80000000000 */
[----:B------:R-:W-:-:S05]  /*0cb0*/  IMAD.HI R11, R10, 0x66666667, RZ ;  /* 0x666666670a0b7827 */ /* 0x000fca00078e02ff */
[----:B------:R-:W-:-:S04]  /*0cc0*/  SHF.R.U32.HI R12, RZ, 0x1f, R11 ;  /* 0x0000001fff0c7819 */ /* 0x000fc8000001160b */
[----:B------:R-:W-:-:S05]  /*0cd0*/  LEA.HI.SX32 R11, R11, R12, 0x1c ;  /* 0x0000000c0b0b7211 */ /* 0x000fca00078fe2ff */
[----:B------:R-:W-:-:S05]  /*0ce0*/  IMAD R11, R11, -0x28, R10 ;  /* 0xffffffd80b0b7824 */ /* 0x000fca00078e020a */
[----:B------:R1:W-:Y:S01]  /*0cf0*/  STG.E desc[UR4][R4.64], R11 ;  /* 0x0000000b04007986 */ /* 0x0003e2000c101904 */
[----:B------:R-:W-:Y:S05]  /*0d00*/  @P0 BRA `(.L_x_14) ;  /* 0xfffffffc00c00947 */ /* 0x000fea000383ffff */
[----:B------:R-:W-:Y:S05]  /*0d10*/  BSYNC.RECONVERGENT B2 ;  /* 0x0000000000027941 */ /* 0x000fea0003800200 */
.L_x_13:
[----:B------:R-:W2:Y:S02]  /*0d20*/  LDG.E R3, desc[UR4][R2.64] ;  /* 0x0000000402037981 */ /* 0x000ea4000c1e1900 */
[----:B--2---:R-:W-:-:S05]  /*0d30*/  IMAD.WIDE R8, R3, 0x4, R8 ;  /* 0x0000000403087825 */ /* 0x004fca00078e0208 */
[----:B------:R2:W5:Y:S02]  /*0d40*/  LDG.E R10, desc[UR4][R8.64] ;  /* 0x00000004080a7981 */ /* 0x000564000c1e1900 */
.L_x_12:
[----:B------:R-:W-:Y:S05]  /*0d50*/  BSYNC.RECONVERGENT B1 ;  /* 0x0000000000017941 */ /* 0x000fea0003800200 */
.L_x_11:
[----:B-----5:R-:W-:-:S05]  /*0d60*/  LOP3.LUT R7, RZ, R10, RZ, 0x33, !PT ;  /* 0x0000000aff077212 */ /* 0x020fca00078e33ff */
[----:B------:R-:W-:-:S05]  /*0d70*/  IMAD.WIDE R6, R7, 0x144, R4 ;  /* 0x0000014407067825 */ /* 0x000fca00078e0204 */
[----:B--2---:R-:W2:Y:S02]  /*0d80*/  LDG.E R8, desc[UR4][R6.64] ;  /* 0x0000000406087981 */ /* 0x004ea4000c1e1900 */
[----:B--2---:R-:W-:-:S13]  /*0d90*/  ISETP.GE.AND P0, PT, R8, 0x1, PT ;  /* 0x000000010800780c */ /* 0x004fda0003f06270 */
[----:B------:R-:W-:Y:S05]  /*0da0*/  @!P0 BRA `(.L_x_15) ;  /* 0x0000000400608947 */ /* 0x000fea0003800000 */
[----:B------:R-:W-:Y:S01]  /*0db0*/  BSSY.RECONVERGENT B1, `(.L_x_16) ;  /* 0x000002f000017945 */ /* 0x000fe20003800200 */
[----:B------:R-:W-:Y:S02]  /*0dc0*/  IMAD.MOV.U32 R9, RZ, RZ, RZ ;  /* 0x000000ffff097224 */ /* 0x000fe400078e00ff */
[----:B-1----:R-:W-:-:S07]  /*0dd0*/  IMAD.MOV.U32 R19, RZ, RZ, R11 ;  /* 0x000000ffff137224 */ /* 0x002fce00078e000b */
.L_x_25:
[----:B------:R-:W-:Y:S01]  /*0de0*/  ISETP.GE.AND P0, PT, R11, 0x1, PT ;  /* 0x000000010b00780c */ /* 0x000fe20003f06270 */
[----:B------:R-:W-:Y:S01]  /*0df0*/  BSSY.RECONVERGENT B2, `(.L_x_17) ;  /* 0x0000015000027945 */ /* 0x000fe20003800200 */
[----:B------:R-:W-:Y:S01]  /*0e00*/  MOV R10, RZ ;  /* 0x000000ff000a7202 */ /* 0x000fe20000000f00 */
[----:B-1----:R-:W-:-:S10]  /*0e10*/  IMAD.WIDE.U32 R2, R9, 0x8, R6 ;  /* 0x0000000809027825 */ /* 0x002fd400078e0006 */
[----:B------:R-:W-:Y:S05]  /*0e20*/  @!P0 BRA `(.L_x_18) ;  /* 0x0000000000448947 */ /* 0x000fea0003800000 */
[----:B------:R1:W5:Y:S01]  /*0e30*/  LDG.E R21, desc[UR4][R2.64+0x4] ;  /* 0x0000040402157981 */ /* 0x000362000c1e1900 */
[----:B------:R-:W-:-:S07]  /*0e40*/  IMAD.MOV.U32 R10, RZ, RZ, RZ ;  /* 0x000000ffff0a7224 */ /* 0x000fce00078e00ff */
.L_x_21:
[----:B------:R-:W-:-:S05]  /*0e50*/  IMAD.WIDE.U32 R14, R10, 0x8, R4 ;  /* 0x000000080a0e7825 */ /* 0x000fca00078e0004 */
[----:B------:R-:W2:Y:S01]  /*0e60*/  LDG.E R12, desc[UR4][R14.64+0x4] ;  /* 0x000004040e0c7981 */ /* 0x000ea2000c1e1900 */
[----:B------:R-:W-:Y:S01]  /*0e70*/  BSSY.RELIABLE B3, `(.L_x_19) ;  /* 0x0000008000037945 */ /* 0x000fe20003800100 */
[----:B--2--5:R-:W-:-:S13]  /*0e80*/  ISETP.NE.AND P0, PT, R21, R12, PT ;  /* 0x0000000c1500720c */ /* 0x024fda0003f05270 */
[----:B------:R-:W-:Y:S05]  /*0e90*/  @P0 BRA `(.L_x_20) ;  /* 0x0000000000140947 */ /* 0x000fea0003800000 */
[----:B------:R-:W2:Y:S04]  /*0ea0*/  LDG.E R15, desc[UR4][R14.64+0x8] ;  /* 0x000008040e0f7981 */ /* 0x000ea8000c1e1900 */
[----:B------:R-:W2:Y:S02]  /*0eb0*/  LDG.E R12, desc[UR4][R2.64+0x8] ;  /* 0x00000804020c7981 */ /* 0x000ea4000c1e1900 */
[----:B--2---:R-:W-:-:S13]  /*0ec0*/  ISETP.NE.AND P0, PT, R12, R15, PT ;  /* 0x0000000f0c00720c */ /* 0x004fda0003f05270 */
[----:B------:R-:W-:Y:S05]  /*0ed0*/  @!P0 BREAK.RELIABLE B3 ;  /* 0x0000000000038942 */ /* 0x000fea0003800100 */
[----:B------:R-:W-:Y:S05]  /*0ee0*/  @!P0 BRA `(.L_x_18) ;  /* 0x0000000000148947 */ /* 0x000fea0003800000 */
.L_x_20:
[----:B------:R-:W-:Y:S05]  /*0ef0*/  BSYNC.RELIABLE B3 ;  /* 0x0000000000037941 */ /* 0x000fea0003800100 */
.L_x_19:
[----:B------:R-:W-:-:S05]  /*0f00*/  VIADD R10, R10, 0x1 ;  /* 0x000000010a0a7836 */ /* 0x000fca0000000000 */
[----:B------:R-:W-:-:S13]  /*0f10*/  ISETP.NE.AND P0, PT, R10, R11, PT ;  /* 0x0000000b0a00720c */ /* 0x000fda0003f05270 */
[----:B------:R-:W-:Y:S05]  /*0f20*/  @P0 BRA `(.L_x_21) ;  /* 0xfffffffc00c80947 */ /* 0x000fea000383ffff */
[----:B------:R-:W-:-:S07]  /*0f30*/  IMAD.MOV.U32 R10, RZ, RZ, R11 ;  /* 0x000000ffff0a7224 */ /* 0x000fce00078e000b */
.L_x_18:
[----:B------:R-:W-:Y:S05]  /*0f40*/  BSYNC.RECONVERGENT B2 ;  /* 0x0000000000027941 */ /* 0x000fea0003800200 */
.L_x_17:
[----:B------:R-:W-:Y:S01]  /*0f50*/  ISETP.NE.AND P0, PT, R10, R11, PT ;  /* 0x0000000b0a00720c */ /* 0x000fe20003f05270 */
[----:B------:R-:W-:Y:S01]  /*0f60*/  VIADD R23, R9, 0x1 ;  /* 0x0000000109177836 */ /* 0x000fe20000000000 */
[----:B------:R-:W-:Y:S04]  /*0f70*/  BSSY.RECONVERGENT B2, `(.L_x_22) ;  /* 0x000000f000027945 */ /* 0x000fe80003800200 */
[----:B------:R-:W-:-:S07]  /*0f80*/  ISETP.NE.AND P2, PT, R23, R8, PT ;  /* 0x000000081700720c */ /* 0x000fce0003f45270 */
[----:B------:R-:W-:Y:S06]  /*0f90*/  @P0 BRA `(.L_x_23) ;  /* 0x0000000000300947 */ /* 0x000fec0003800000 */
[----:B------:R-:W2:Y:S01]  /*0fa0*/  LDG.E R9, desc[UR4][R2.64+0x4] ;  /* 0x0000040402097981 */ /* 0x000ea2000c1e1900 */
[----:B------:R-:W-:-:S05]  /*0fb0*/  IMAD.WIDE R14, R19, 0x8, R4 ;  /* 0x00000008130e7825 */ /* 0x000fca00078e0204 */
[----:B--2---:R2:W-:Y:S04]  /*0fc0*/  STG.E desc[UR4][R14.64+0x4], R9 ;  /* 0x000004090e007986 */ /* 0x0045e8000c101904 */
[----:B------:R-:W3:Y:S04]  /*0fd0*/  LDG.E R21, desc[UR4][R2.64+0x8] ;  /* 0x0000080402157981 */ /* 0x000ee8000c1e1900 */
[----:B---3--:R2:W-:Y:S04]  /*0fe0*/  STG.E desc[UR4][R14.64+0x8], R21 ;  /* 0x000008150e007986 */ /* 0x0085e8000c101904 */
[----:B------:R-:W3:Y:S02]  /*0ff0*/  LDG.E R10, desc[UR4][R4.64] ;  /* 0x00000004040a7981 */ /* 0x000ee4000c1e1900 */
[----:B---3--:R-:W-:-:S05]  /*1000*/  IADD3 R10, PT, PT, R10, 0x1, RZ ;  /* 0x000000010a0a7810 */ /* 0x008fca0007ffe0ff */
[----:B------:R-:W-:-:S05]  /*1010*/  IMAD.HI R12, R10, 0x66666667, RZ ;  /* 0x666666670a0c7827 */ /* 0x000fca00078e02ff */
[----:B------:R-:W-:-:S04]  /*1020*/  SHF.R.U32.HI R19, RZ, 0x1f, R12 ;  /* 0x0000001fff137819 */ /* 0x000fc8000001160c */
[----:B------:R-:W-:-:S05]  /*1030*/  LEA.HI.SX32 R19, R12, R19, 0x1c ;  /* 0x000000130c137211 */ /* 0x000fca00078fe2ff */
[----:B------:R-:W-:-:S05]  /*1040*/  IMAD R19, R19, -0x28, R10 ;  /* 0xffffffd813137824 */ /* 0x000fca00078e020a */
[----:B------:R2:W-:Y:S02]  /*1050*/  STG.E desc[UR4][R4.64], R19 ;  /* 0x0000001304007986 */ /* 0x0005e4000c101904 */
.L_x_23:
[----:B------:R-:W-:Y:S05]  /*1060*/  BSYNC.RECONVERGENT B2 ;  /* 0x0000000000027941 */ /* 0x000fea0003800200 */
.L_x_22:
[----:B------:R-:W-:Y:S05]  /*1070*/  @!P2 BRA `(.L_x_24) ;  /* 0x000000000008a947 */ /* 0x000fea0003800000 */
[----:B--2---:R-:W-:Y:S01]  /*1080*/  IMAD.MOV.U32 R9, RZ, RZ, R23 ;  /* 0x000000ffff097224 */ /* 0x004fe200078e0017 */
[----:B------:R-:W-:Y:S06]  /*1090*/  BRA `(.L_x_25) ;  /* 0xfffffffc00507947 */ /* 0x000fec000383ffff */
.L_x_24:
[----:B------:R-:W-:Y:S05]  /*10a0*/  BSYNC.RECONVERGENT B1 ;  /* 0x0000000000017941 */ /* 0x000fea0003800200 */
.L_x_16:
[----:B------:R-:W-:Y:S05]  /*10b0*/  BRA `(.L_x_15) ;  /* 0x00000000009c7947 */ /* 0x000fea0003800000 */
.L_x_10:
[----:B------:R-:W-:-:S04]  /*10c0*/  ISETP.NE.AND P0, PT, R6, RZ, PT ;  /* 0x000000ff0600720c */ /* 0x000fc80003f05270 */
[----:B------:R-:W-:-:S13]  /*10d0*/  ISETP.EQ.OR P0, PT, R14, RZ, !P0 ;  /* 0x000000ff0e00720c */ /* 0x000fda0004702670 */
[----:B------:R-:W-:Y:S05]  /*10e0*/  @P0 BRA `(.L_x_15) ;  /* 0x0000000000900947 */ /* 0x000fea0003800000 */
[----:B------:R-:W2:Y:S02]  /*10f0*/  LDG.E R6, desc[UR4][R4.64+-0x144] ;  /* 0xfffebc0404067981 */ /* 0x000ea4000c1e1900 */
[----:B--2---:R-:W-:-:S13]  /*1100*/  ISETP.GE.AND P0, PT, R6, 0x1, PT ;  /* 0x000000010600780c */ /* 0x004fda0003f06270 */
[----:B------:R-:W-:Y:S05]  /*1110*/  @!P0 BRA `(.L_x_15) ;  /* 0x0000000000848947 */ /* 0x000fea0003800000 */
[----:B------:R-:W2:Y:S04]  /*1120*/  LDG.E R2, desc[UR4][R4.64] ;  /* 0x0000000404027981 */ /* 0x000ea8000c1e1900 */
[----:B------:R-:W3:Y:S04]  /*1130*/  LDG.E R3, desc[UR4][R4.64+-0x140] ;  /* 0xfffec00404037981 */ /* 0x000ee8000c1e1900 */
[----:B------:R-:W4:Y:S01]  /*1140*/  LDG.E R7, desc[UR4][R4.64+-0x13c] ;  /* 0xfffec40404077981 */ /* 0x000f22000c1e1900 */
[----:B------:R-:W-:Y:S01]  /*1150*/  ISETP.NE.AND P0, PT, R6, 0x1, PT ;  /* 0x000000010600780c */ /* 0x000fe20003f05270 */
[----:B--2---:R-:W-:-:S04]  /*1160*/  VIADD R2, R2, 0x1 ;  /* 0x0000000102027836 */ /* 0x004fc80000000000 */
[----:B------:R-:W-:Y:S01]  /*1170*/  IMAD.HI R8, R2, 0x66666667, RZ ;  /* 0x6666666702087827 */ /* 0x000fe200078e02ff */
[----:B---3--:R1:W-:Y:S04]  /*1180*/  STG.E desc[UR4][R4.64+0x4], R3 ;  /* 0x0000040304007986 */ /* 0x0083e8000c101904 */
[----:B------:R-:W-:Y:S01]  /*1190*/  SHF.R.U32.HI R9, RZ, 0x1f, R8 ;  /* 0x0000001fff097819 */ /* 0x000fe20000011608 */
[----:B----4-:R1:W-:Y:S03]  /*11a0*/  STG.E desc[UR4][R4.64+0x8], R7 ;  /* 0x0000080704007986 */ /* 0x0103e6000c101904 */
[----:B------:R-:W-:-:S05]  /*11b0*/  LEA.HI.SX32 R9, R8, R9, 0x1c ;  /* 0x0000000908097211 */ /* 0x000fca00078fe2ff */
[----:B------:R-:W-:-:S05]  /*11c0*/  IMAD R9, R9, -0x28, R2 ;  /* 0xffffffd809097824 */ /* 0x000fca00078e0202 */
[----:B------:R1:W-:Y:S01]  /*11d0*/  STG.E desc[UR4][R4.64], R9 ;  /* 0x0000000904007986 */ /* 0x0003e2000c101904 */
[----:B------:R-:W-:Y:S05]  /*11e0*/  @!P0 BRA `(.L_x_15) ;  /* 0x0000000000508947 */ /* 0x000fea0003800000 */
[----:B------:R-:W-:Y:S01]  /*11f0*/  IADD3 R2, P0, PT, R4, -0x144, RZ ;  /* 0xfffffebc04027810 */ /* 0x000fe20007f1e0ff */
[----:B-1----:R-:W-:Y:S02]  /*1200*/  IMAD.MOV.U32 R7, RZ, RZ, R9 ;  /* 0x000000ffff077224 */ /* 0x002fe400078e0009 */
[----:B------:R-:W-:Y:S01]  /*1210*/  IMAD.MOV.U32 R15, RZ, RZ, 0x1 ;  /* 0x00000001ff0f7424 */ /* 0x000fe200078e00ff */
[----:B------:R-:W-:-:S09]  /*1220*/  IADD3.X R3, PT, PT, R5, -0x1, RZ, P0, !PT ;  /* 0xffffffff05037810 */ /* 0x000fd200007fe4ff */
.L_x_26:
[----:B------:R-:W-:-:S05]  /*1230*/  IMAD.WIDE.U32 R8, R15, 0x8, R2 ;  /* 0x000000080f087825 */ /* 0x000fca00078e0002 */
[----:B--2---:R-:W2:Y:S01]  /*1240*/  LDG.E R19, desc[UR4][R8.64+0x4] ;  /* 0x0000040408137981 */ /* 0x004ea2000c1e1900 */
[----:B------:R-:W-:-:S05]  /*1250*/  IMAD.WIDE R10, R7, 0x8, R4 ;  /* 0x00000008070a7825 */ /* 0x000fca00078e0204 */
[----:B--2---:R2:W-:Y:S04]  /*1260*/  STG.E desc[UR4][R10.64+0x4], R19 ;  /* 0x000004130a007986 */ /* 0x0045e8000c101904 */
[----:B------:R-:W3:Y:S04]  /*1270*/  LDG.E R21, desc[UR4][R8.64+0x8] ;  /* 0x0000080408157981 */ /* 0x000ee8000c1e1900 */
[----:B---3--:R2:W-:Y:S04]  /*1280*/  STG.E desc[UR4][R10.64+0x8], R21 ;  /* 0x000008150a007986 */ /* 0x0085e8000c101904 */
[----:B------:R-:W3:Y:S01]  /*1290*/  LDG.E R7, desc[UR4][R4.64] ;  /* 0x0000000404077981 */ /* 0x000ee2000c1e1900 */
[----:B------:R-:W-:-:S05]  /*12a0*/  VIADD R15, R15, 0x1 ;  /* 0x000000010f0f7836 */ /* 0x000fca0000000000 */
[----:B------:R-:W-:Y:S02]  /*12b0*/  ISETP.NE.AND P0, PT, R15, R6, PT ;  /* 0x000000060f00720c */ /* 0x000fe40003f05270 */
[----:B---3--:R-:W-:-:S05]  /*12c0*/  IADD3 R7, PT, PT, R7, 0x1, RZ ;  /* 0x0000000107077810 */ /* 0x008fca0007ffe0ff */
[----:B------:R-:W-:-:S05]  /*12d0*/  IMAD.HI R12, R7, 0x66666667, RZ ;  /* 0x66666667070c7827 */ /* 0x000fca00078e02ff */
[----:B------:R-:W-:-:S04]  /*12e0*/  SHF.R.U32.HI R23, RZ, 0x1f, R12 ;  /* 0x0000001fff177819 */ /* 0x000fc8000001160c */
[----:B------:R-:W-:-:S05]  /*12f0*/  LEA.HI.SX32 R12, R12, R23, 0x1c ;  /* 0x000000170c0c7211 */ /* 0x000fca00078fe2ff */
[----:B------:R-:W-:-:S05]  /*1300*/  IMAD R7, R12, -0x28, R7 ;  /* 0xffffffd80c077824 */ /* 0x000fca00078e0207 */
[----:B------:R2:W-:Y:S01]  /*1310*/  STG.E desc[UR4][R4.64], R7 ;  /* 0x0000000704007986 */ /* 0x0005e2000c101904 */
[----:B------:R-:W-:Y:S05]  /*1320*/  @P0 BRA `(.L_x_26) ;  /* 0xfffffffc00c00947 */ /* 0x000fea000383ffff */
.L_x_15:
[----:B------:R-:W-:Y:S05]  /*1330*/  BSYNC.RECONVERGENT B0 ;  /* 0x0000000000007941 */ /* 0x000fea0003800200 */
.L_x_9:
[----:B------:R-:W-:Y:S05]  /*1340*/  BRA `(.L_x_27) ;  /* 0x0000000c00cc7947 */ /* 0x000fea0003800000 */
.L_x_104:
[----:B------:R-:W2:Y:S01]  /*1350*/  LDG.E R8, desc[UR4][R4.64+-0x144] ;  /* 0xfffebc0404087981 */ /* 0x000ea2000c1e1900 */
[----:B------:R-:W-:Y:S01]  /*1360*/  BSSY.RECONVERGENT B0, `(.L_x_28) ;  /* 0x0000024000007945 */ /* 0x000fe20003800200 */
[----:B--2---:R-:W-:-:S13]  /*1370*/  ISETP.GE.AND P0, PT, R8, 0x1, PT ;  /* 0x000000010800780c */ /* 0x004fda0003f06270 */
[----:B------:R-:W-:Y:S05]  /*1380*/  @!P0 BRA `(.L_x_29) ;  /* 0x0000000000848947 */ /* 0x000fea0003800000 */
[----:B------:R-:W2:Y:S04]  /*1390*/  LDG.E R2, desc[UR4][R4.64] ;  /* 0x0000000404027981 */ /* 0x000ea8000c1e1900 */
[----:B------:R-:W3:Y:S04]  /*13a0*/  LDG.E R3, desc[UR4][R4.64+-0x140] ;  /* 0xfffec00404037981 */ /* 0x000ee8000c1e1900 */
[----:B------:R-:W4:Y:S01]  /*13b0*/  LDG.E R7, desc[UR4][R4.64+-0x13c] ;  /* 0xfffec40404077981 */ /* 0x000f22000c1e1900 */
[----:B------:R-:W-:-:S04]  /*13c0*/  IADD3 R8, PT, PT, -R8, 0x1, RZ ;  /* 0x0000000108087810 */ /* 0x000fc80007ffe1ff */
[----:B------:R-:W-:Y:S01]  /*13d0*/  ISETP.NE.AND P0, PT, R8, RZ, PT ;  /* 0x000000ff0800720c */ /* 0x000fe20003f05270 */
[----:B--2---:R-:W-:-:S04]  /*13e0*/  VIADD R2, R2, 0x1 ;  /* 0x0000000102027836 */ /* 0x004fc80000000000 */
[----:B------:R-:W-:Y:S01]  /*13f0*/  IMAD.HI R6, R2, 0x66666667, RZ ;  /* 0x6666666702067827 */ /* 0x000fe200078e02ff */
[----:B---3--:R1:W-:Y:S04]  /*1400*/  STG.E desc[UR4][R4.64+0x4], R3 ;  /* 0x0000040304007986 */ /* 0x0083e8000c101904 */
[----:B-----5:R-:W-:Y:S01]  /*1410*/  SHF.R.U32.HI R9, RZ, 0x1f, R6 ;  /* 0x0000001fff097819 */ /* 0x020fe20000011606 */
[----:B----4-:R1:W-:Y:S03]  /*1420*/  STG.E desc[UR4][R4.64+0x8], R7 ;  /* 0x0000080704007986 */ /* 0x0103e6000c101904 */
[----:B------:R-:W-:-:S05]  /*1430*/  LEA.HI.SX32 R9, R6, R9, 0x1c ;  /* 0x0000000906097211 */ /* 0x000fca00078fe2ff */
[----:B------:R-:W-:-:S05]  /*1440*/  IMAD R9, R9, -0x28, R2 ;  /* 0xffffffd809097824 */ /* 0x000fca00078e0202 */
[----:B------:R1:W-:Y:S01]  /*1450*/  STG.E desc[UR4][R4.64], R9 ;  /* 0x0000000904007986 */ /* 0x0003e2000c101904 */
[----:B------:R-:W-:Y:S05]  /*1460*/  @!P0 BRA `(.L_x_29) ;  /* 0x00000000004c8947 */ /* 0x000fea0003800000 */
[----:B------:R-:W-:-:S04]  /*1470*/  IADD3 R2, P0, PT, R4, -0x138, RZ ;  /* 0xfffffec804027810 */ /* 0x000fc80007f1e0ff */
[----:B-1----:R-:W-:-:S09]  /*1480*/  IADD3.X R3, PT, PT, R5, -0x1, RZ, P0, !PT ;  /* 0xffffffff05037810 */ /* 0x002fd200007fe4ff */
.L_x_30:
[----:B--2---:R-:W2:Y:S01]  /*1490*/  LDG.E R11, desc[UR4][R2.64] ;  /* 0x00000004020b7981 */ /* 0x004ea2000c1e1900 */
[----:B------:R-:W-:-:S05]  /*14a0*/  IMAD.WIDE R6, R9, 0x8, R4 ;  /* 0x0000000809067825 */ /* 0x000fca00078e0204 */
[----:B--2---:R2:W-:Y:S04]  /*14b0*/  STG.E desc[UR4][R6.64+0x4], R11 ;  /* 0x0000040b06007986 */ /* 0x0045e8000c101904 */
[----:B------:R-:W3:Y:S04]  /*14c0*/  LDG.E R15, desc[UR4][R2.64+0x4] ;  /* 0x00000404020f7981 */ /* 0x000ee8000c1e1900 */
[----:B---3--:R2:W-:Y:S04]  /*14d0*/  STG.E desc[UR4][R6.64+0x8], R15 ;  /* 0x0000080f06007986 */ /* 0x0085e8000c101904 */
[----:B------:R-:W3:Y:S01]  /*14e0*/  LDG.E R9, desc[UR4][R4.64] ;  /* 0x0000000404097981 */ /* 0x000ee2000c1e1900 */
[----:B------:R-:W-:Y:S01]  /*14f0*/  VIADD R8, R8, 0x1 ;  /* 0x0000000108087836 */ /* 0x000fe20000000000 */
[----:B------:R-:W-:-:S04]  /*1500*/  IADD3 R2, P2, PT, R2, 0x8, RZ ;  /* 0x0000000802027810 */ /* 0x000fc80007f5e0ff */
[----:B------:R-:W-:Y:S02]  /*1510*/  ISETP.NE.AND P0, PT, R8, RZ, PT ;  /* 0x000000ff0800720c */ /* 0x000fe40003f05270 */
[----:B------:R-:W-:Y:S01]  /*1520*/  IADD3.X R3, PT, PT, RZ, R3, RZ, P2, !PT ;  /* 0x00000003ff037210 */ /* 0x000fe200017fe4ff */
[----:B---3--:R-:W-:-:S04]  /*1530*/  VIADD R9, R9, 0x1 ;  /* 0x0000000109097836 */ /* 0x008fc80000000000 */
[----:B------:R-:W-:-:S05]  /*1540*/  IMAD.HI R10, R9, 0x66666667, RZ ;  /* 0x66666667090a7827 */ /* 0x000fca00078e02ff */
[----:B------:R-:W-:-:S04]  /*1550*/  SHF.R.U32.HI R19, RZ, 0x1f, R10 ;  /* 0x0000001fff137819 */ /* 0x000fc8000001160a */
[----:B------:R-:W-:-:S05]  /*1560*/  LEA.HI.SX32 R10, R10, R19, 0x1c ;  /* 0x000000130a0a7211 */ /* 0x000fca00078fe2ff */
[----:B------:R-:W-:-:S05]  /*1570*/  IMAD R9, R10, -0x28, R9 ;  /* 0xffffffd80a097824 */ /* 0x000fca00078e0209 */
[----:B------:R2:W-:Y:S01]  /*1580*/  STG.E desc[UR4][R4.64], R9 ;  /* 0x0000000904007986 */ /* 0x0005e2000c101904 */
[----:B------:R-:W-:Y:S05]  /*1590*/  @P0 BRA `(.L_x_30) ;  /* 0xfffffffc00bc0947 */ /* 0x000fea000383ffff */
.L_x_29:
[----:B------:R-:W-:Y:S05]  /*15a0*/  BSYNC.RECONVERGENT B0 ;  /* 0x0000000000007941 */ /* 0x000fea0003800200 */
.L_x_28:
[----:B------:R-:W-:Y:S05]  /*15b0*/  BRA `(.L_x_27) ;  /* 0x0000000c00307947 */ /* 0x000fea0003800000 */
.L_x_8:
[----:B------:R-:W-:Y:S01]  /*15c0*/  VIADD R2, R2, 0xfffffffd ;  /* 0xfffffffd02027836 */ /* 0x000fe20000000000 */
[----:B------:R-:W-:Y:S04]  /*15d0*/  BSSY.RECONVERGENT B2, `(.L_x_31) ;  /* 0x000005b000027945 */ /* 0x000fe80003800200 */
[----:B------:R-:W-:-:S13]  /*15e0*/  ISETP.GE.U32.AND P0, PT, R2, 0x2, PT ;  /* 0x000000020200780c */ /* 0x000fda0003f06070 */
[----:B------:R-:W-:Y:S05]  /*15f0*/  @P0 BRA `(.L_x_32) ;  /* 0x0000000400600947 */ /* 0x000fea0003800000 */
[----:B------:R-:W1:Y:S08]  /*1600*/  LDC.64 R2, c[0x0][0x3a0] ;  /* 0x0000e800ff027b82 */ /* 0x000e700000000a00 */
[----:B------:R-:W2:Y:S08]  /*1610*/  LDC.64 R10, c[0x0][0x3c0] ;  /* 0x0000f000ff0a7b82 */ /* 0x000eb00000000a00 */
[----:B------:R-:W3:Y:S01]  /*1620*/  LDC.64 R14, c[0x0][0x388] ;  /* 0x0000e200ff0e7b82 */ /* 0x000ee20000000a00 */
[----:B-1----:R-:W-:-:S05]  /*1630*/  IMAD.WIDE R2, R8, 0x4, R2 ;  /* 0x0000000408027825 */ /* 0x002fca00078e0202 */
[----:B------:R-:W2:Y:S02]  /*1640*/  LDG.E R19, desc[UR4][R2.64] ;  /* 0x0000000402137981 */ /* 0x000ea4000c1e1900 */
[----:B--2---:R-:W-:-:S06]  /*1650*/  IMAD.WIDE R10, R19, 0x4, R10 ;  /* 0x00000004130a7825 */ /* 0x004fcc00078e020a */
[----:B------:R-:W2:Y:S01]  /*1660*/  LDG.E R10, desc[UR4][R10.64] ;  /* 0x000000040a0a7981 */ /* 0x000ea2000c1e1900 */
[----:B---3--:R-:W-:Y:S01]  /*1670*/  IMAD.WIDE R14, R8, 0x4, R14 ;  /* 0x00000004080e7825 */ /* 0x008fe200078e020e */
[----:B--2---:R-:W-:-:S13]  /*1680*/  ISETP.GE.AND P0, PT, R10, 0x1, PT ;  /* 0x000000010a00780c */ /* 0x004fda0003f06270 */
[----:B------:R-:W-:Y:S05]  /*1690*/  @!P0 BRA `(.L_x_32) ;  /* 0x0000000400388947 */ /* 0x000fea0003800000 */
[----:B------:R-:W2:Y:S01]  /*16a0*/  LDG.E R15, desc[UR4][R14.64] ;  /* 0x000000040e0f7981 */ /* 0x000ea2000c1e1900 */
[----:B------:R-:W2:Y:S01]  /*16b0*/  LDC.64 R22, c[0x0][0x3a8] ;  /* 0x0000ea00ff167b82 */ /* 0x000ea20000000a00 */
[----:B-----5:R-:W-:Y:S01]  /*16c0*/  ISETP.NE.AND P0, PT, R9, RZ, PT ;  /* 0x000000ff0900720c */ /* 0x020fe20003f05270 */
[----:B--2---:R-:W-:-:S05]  /*16d0*/  IMAD.WIDE R22, R15, 0x4, R22 ;  /* 0x000000040f167825 */ /* 0x004fca00078e0216 */
[----:B------:R1:W5:Y:S01]  /*16e0*/  LDG.E R12, desc[UR4][R22.64] ;  /* 0x00000004160c7981 */ /* 0x000362000c1e1900 */
[----:B------:R-:W-:Y:S01]  /*16f0*/  IMAD.MOV.U32 R10, RZ, RZ, R19 ;  /* 0x000000ffff0a7224 */ /* 0x000fe200078e0013 */
[----:B------:R-:W-:Y:S02]  /*1700*/  CS2R R18, SRZ ;  /* 0x0000000000127805 */ /* 0x000fe4000001ff00 */
[----:B------:R-:W-:-:S07]  /*1710*/  SEL R20, RZ, 0x1, !P0 ;  /* 0x00000001ff147807 */ /* 0x000fce0004000000 */
.L_x_44:
[----:B-----5:R-:W-:-:S04]  /*1720*/  IMAD R11, R12, R19, RZ ;  /* 0x000000130c0b7224 */ /* 0x020fc800078e02ff */
[----:B------:R-:W-:-:S03]  /*1730*/  IMAD.WIDE R8, R11, 0x2, RZ ;  /* 0x000000020b087825 */ /* 0x000fc600078e02ff */
[----:B--2---:R-:W-:Y:S02]  /*1740*/  LOP3.LUT R15, R8, 0xfffffffe, RZ, 0x3c, !PT ;  /* 0xfffffffe080f7812 */ /* 0x004fe400078e3cff */
[----:B------:R-:W-:Y:S02]  /*1750*/  LOP3.LUT R9, RZ, R9, RZ, 0x33, !PT ;  /* 0x00000009ff097212 */ /* 0x000fe400078e33ff */
[----:B------:R-:W-:-:S05]  /*1760*/  IADD3 R8, P0, PT, R6, R15, RZ ;  /* 0x0000000f06087210 */ /* 0x000fca0007f1e0ff */
[----:B------:R-:W-:-:S06]  /*1770*/  IMAD.X R9, R7, 0x1, R9, P0 ;  /* 0x0000000107097824 */ /* 0x000fcc00000e0609 */
[----:B------:R-:W2:Y:S01]  /*1780*/  LDG.E.S16 R9, desc[UR4][R8.64] ;  /* 0x0000000408097981 */ /* 0x000ea2000c1e1700 */
[----:B------:R-:W-:Y:S01]  /*1790*/  BSSY.RECONVERGENT B1, `(.L_x_33) ;  /* 0x0000038000017945 */ /* 0x000fe20003800200 */
[----:B--2---:R-:W-:-:S13]  /*17a0*/  ISETP.NE.AND P0, PT, R9, R20, PT ;  /* 0x000000140900720c */ /* 0x004fda0003f05270 */
[----:B---3--:R-:W-:Y:S05]  /*17b0*/  @P0 BRA `(.L_x_34) ;  /* 0x0000000000d40947 */ /* 0x008fea0003800000 */
[----:B------:R-:W-:-:S05]  /*17c0*/  LOP3.LUT R9, RZ, R11, RZ, 0x33, !PT ;  /* 0x0000000bff097212 */ /* 0x000fca00078e33ff */
[----:B------:R-:W-:-:S05]  /*17d0*/  IMAD.WIDE R8, R9, 0x144, R4 ;  /* 0x0000014409087825 */ /* 0x000fca00078e0204 */
[----:B------:R-:W2:Y:S02]  /*17e0*/  LDG.E R21, desc[UR4][R8.64] ;  /* 0x0000000408157981 */ /* 0x000ea4000c1e1900 */
[----:B--2---:R-:W-:-:S13]  /*17f0*/  ISETP.GE.AND P0, PT, R21, 0x1, PT ;  /* 0x000000011500780c */ /* 0x004fda0003f06270 */
[----:B------:R-:W-:Y:S05]  /*1800*/  @!P0 BRA `(.L_x_34) ;  /* 0x0000000000c08947 */ /* 0x000fea0003800000 */
[----:B------:R-:W-:Y:S01]  /*1810*/  BSSY.RECONVERGENT B0, `(.L_x_35) ;  /* 0x000002d000007945 */ /* 0x000fe20003800200 */
[----:B-1----:R-:W-:Y:S01]  /*1820*/  IMAD.MOV.U32 R22, RZ, RZ, RZ ;  /* 0x000000ffff167224 */ /* 0x002fe200078e00ff */
[----:B------:R-:W-:-:S07]  /*1830*/  MOV R23, R18 ;  /* 0x0000001200177202 */ /* 0x000fce0000000f00 */
.L_x_43:
[----:B------:R-:W-:Y:S01]  /*1840*/  ISETP.GE.AND P2, PT, R18, 0x1, PT ;  /* 0x000000011200780c */ /* 0x000fe20003f46270 */
[C---:B-1----:R-:W-:Y:S01]  /*1850*/  IMAD.WIDE.U32 R10, R22.reuse, 0x8, R8 ;  /* 0x00000008160a7825 */ /* 0x042fe200078e0008 */
[----:B------:R-:W-:Y:S03]  /*1860*/  BSSY.RECONVERGENT B3, `(.L_x_36) ;  /* 0x0000016000037945 */ /* 0x000fe60003800200 */
[----:B------:R-:W-:Y:S02]  /*1870*/  VIADD R22, R22, 0x1 ;  /* 0x0000000116167836 */ /* 0x000fe40000000000 */
[----:B--2---:R-:W-:-:S03]  /*1880*/  IMAD.MOV.U32 R25, RZ, RZ, RZ ;  /* 0x000000ffff197224 */ /* 0x004fc600078e00ff */
[----:B------:R-:W-:-:S03]  /*1890*/  ISETP.NE.AND P0, PT, R22, R21, PT ;  /* 0x000000151600720c */ /* 0x000fc60003f05270 */
[----:B------:R-:W-:Y:S10]  /*18a0*/  @!P2 BRA `(.L_x_37) ;  /* 0x000000000044a947 */ /* 0x000ff40003800000 */
[----:B------:R1:W5:Y:S01]  /*18b0*/  LDG.E R27, desc[UR4][R10.64+0x4] ;  /* 0x000004040a1b7981 */ /* 0x000362000c1e1900 */
[----:B------:R-:W-:-:S07]  /*18c0*/  IMAD.MOV.U32 R25, RZ, RZ, RZ ;  /* 0x000000ffff197224 */ /* 0x000fce00078e00ff */
.L_x_40:
        /* <DEDUP_REMOVED lines=10> */
.L_x_39:
[----:B------:R-:W-:Y:S05]  /*1970*/  BSYNC.RELIABLE B4 ;  /* 0x0000000000047941 */ /* 0x000fea0003800100 */
.L_x_38:
[----:B------:R-:W-:-:S05]  /*1980*/  VIADD R25, R25, 0x1 ;  /* 0x0000000119197836 */ /* 0x000fca0000000000 */
[----:B------:R-:W-:-:S13]  /*1990*/  ISETP.NE.AND P2, PT, R25, R18, PT ;  /* 0x000000121900720c */ /* 0x000fda0003f45270 */
[----:B------:R-:W-:Y:S05]  /*19a0*/  @P2 BRA `(.L_x_40) ;  /* 0xfffffffc00c82947 */ /* 0x000fea000383ffff */
[----:B------:R-:W-:-:S07]  /*19b0*/  MOV R25, R18 ;  /* 0x0000001200197202 */ /* 0x000fce0000000f00 */
.L_x_37:
[----:B------:R-:W-:Y:S05]  /*19c0*/  BSYNC.RECONVERGENT B3 ;  /* 0x0000000000037941 */ /* 0x000fea0003800200 */
.L_x_36:
[----:B------:R-:W-:Y:S01]  /*19d0*/  ISETP.NE.AND P2, PT, R25, R18, PT ;  /* 0x000000121900720c */ /* 0x000fe20003f45270 */
[----:B------:R-:W-:-:S12]  /*19e0*/  BSSY.RECONVERGENT B3, `(.L_x_41) ;  /* 0x000000e000037945 */ /* 0x000fd80003800200 */
[----:B------:R-:W-:Y:S05]  /*19f0*/  @P2 BRA `(.L_x_42) ;  /* 0x0000000000302947 */ /* 0x000fea0003800000 */
[----:B------:R-:W2:Y:S01]  /*1a00*/  LDG.E R25, desc[UR4][R10.64+0x4] ;  /* 0x000004040a197981 */ /* 0x000ea2000c1e1900 */
[----:B------:R-:W-:-:S05]  /*1a10*/  IMAD.WIDE R14, R23, 0x8, R4 ;  /* 0x00000008170e7825 */ /* 0x000fca00078e0204 */
[----:B--2---:R2:W-:Y:S04]  /*1a20*/  STG.E desc[UR4][R14.64+0x4], R25 ;  /* 0x000004190e007986 */ /* 0x0045e8000c101904 */
[----:B------:R-:W3:Y:S04]  /*1a30*/  LDG.E R27, desc[UR4][R10.64+0x8] ;  /* 0x000008040a1b7981 */ /* 0x000ee8000c1e1900 */
[----:B---3--:R2:W-:Y:S04]  /*1a40*/  STG.E desc[UR4][R14.64+0x8], R27 ;  /* 0x0000081b0e007986 */ /* 0x0085e8000c101904 */
[----:B------:R-:W3:Y:S02]  /*1a50*/  LDG.E R23, desc[UR4][R4.64] ;  /* 0x0000000404177981 */ /* 0x000ee4000c1e1900 */
[----:B---3--:R-:W-:-:S04]  /*1a60*/  VIADD R23, R23, 0x1 ;  /* 0x0000000117177836 */ /* 0x008fc80000000000 */
[----:B------:R-:W-:-:S05]  /*1a70*/  IMAD.HI R24, R23, 0x66666667, RZ ;  /* 0x6666666717187827 */ /* 0x000fca00078e02ff */
[----:B------:R-:W-:-:S04]  /*1a80*/  SHF.R.U32.HI R29, RZ, 0x1f, R24 ;  /* 0x0000001fff1d7819 */ /* 0x000fc80000011618 */
[----:B------:R-:W-:-:S05]  /*1a90*/  LEA.HI.SX32 R24, R24, R29, 0x1c ;  /* 0x0000001d18187211 */ /* 0x000fca00078fe2ff */
[----:B------:R-:W-:-:S05]  /*1aa0*/  IMAD R23, R24, -0x28, R23 ;  /* 0xffffffd818177824 */ /* 0x000fca00078e0217 */
[----:B------:R2:W-:Y:S02]  /*1ab0*/  STG.E desc[UR4][R4.64], R23 ;  /* 0x0000001704007986 */ /* 0x0005e4000c101904 */
.L_x_42:
[----:B------:R-:W-:Y:S05]  /*1ac0*/  BSYNC.RECONVERGENT B3 ;  /* 0x0000000000037941 */ /* 0x000fea0003800200 */
.L_x_41:
[----:B------:R-:W-:Y:S05]  /*1ad0*/  @P0 BRA `(.L_x_43) ;  /* 0xfffffffc00580947 */ /* 0x000fea000383ffff */
[----:B------:R-:W-:Y:S05]  /*1ae0*/  BSYNC.RECONVERGENT B0 ;  /* 0x0000000000007941 */ /* 0x000fea0003800200 */
.L_x_35:
[----:B-1----:R3:W5:Y:S01]  /*1af0*/  LDG.E R10, desc[UR4][R2.64] ;  /* 0x00000004020a7981 */ /* 0x002762000c1e1900 */
[----:B------:R-:W-:-:S07]  /*1b00*/  IMAD.MOV.U32 R18, RZ, RZ, R23 ;  /* 0x000000ffff127224 */ /* 0x000fce00078e0017 */
.L_x_34:
[----:B------:R-:W-:Y:S05]  /*1b10*/  BSYNC.RECONVERGENT B1 ;  /* 0x0000000000017941 */ /* 0x000fea0003800200 */
.L_x_33:
[----:B------:R-:W4:Y:S02]  /*1b20*/  LDC.64 R8, c[0x0][0x3c0] ;  /* 0x0000f000ff087b82 */ /* 0x000f240000000a00 */
[----:B----45:R-:W-:-:S06]  /*1b30*/  IMAD.WIDE R8, R10, 0x4, R8 ;  /* 0x000000040a087825 */ /* 0x030fcc00078e0208 */
[----:B------:R-:W4:Y:S01]  /*1b40*/  LDG.E R8, desc[UR4][R8.64] ;  /* 0x0000000408087981 */ /* 0x000f22000c1e1900 */
[----:B------:R-:W-:-:S05]  /*1b50*/  VIADD R19, R19, 0x1 ;  /* 0x0000000113137836 */ /* 0x000fca0000000000 */
[----:B----4-:R-:W-:-:S13]  /*1b60*/  ISETP.GE.AND P0, PT, R19, R8, PT ;  /* 0x000000081300720c */ /* 0x010fda0003f06270 */
[----:B------:R-:W-:Y:S05]  /*1b70*/  @!P0 BRA `(.L_x_44) ;  /* 0xfffffff800e88947 */ /* 0x000fea000383ffff */
.L_x_32:
[----:B------:R-:W-:Y:S05]  /*1b80*/  BSYNC.RECONVERGENT B2 ;  /* 0x0000000000027941 */ /* 0x000fea0003800200 */
.L_x_31:
[----:B------:R-:W-:Y:S05]  /*1b90*/  BRA `(.L_x_27) ;  /* 0x0000000400b87947 */ /* 0x000fea0003800000 */
.L_x_7:
[----:B------:R-:W-:-:S05]  /*1ba0*/  VIADD R3, R2, 0xfffffff9 ;  /* 0xfffffff902037836 */ /* 0x000fca0000000000 */
[----:B------:R-:W-:-:S13]  /*1bb0*/  ISETP.GE.U32.AND P0, PT, R3, 0x6, PT ;  /* 0x000000060300780c */ /* 0x000fda0003f06070 */
[----:B------:R-:W-:Y:S05]  /*1bc0*/  @!P0 BRA `(.L_x_45) ;  /* 0x00000004009c8947 */ /* 0x000fea0003800000 */
[----:B------:R-:W-:-:S13]  /*1bd0*/  ISETP.NE.AND P0, PT, R2, 0xd, PT ;  /* 0x0000000d0200780c */ /* 0x000fda0003f05270 */
[----:B------:R-:W-:Y:S05]  /*1be0*/  @P0 BRA `(.L_x_27) ;  /* 0x0000000400a40947 */ /* 0x000fea0003800000 */
.L_x_105:
[----:B------:R-:W2:Y:S01]  /*1bf0*/  LDG.E.S16 R3, desc[UR4][R6.64+-0x2] ;  /* 0xfffffe0406037981 */ /* 0x000ea2000c1e1700 */
[----:B-----5:R-:W-:Y:S01]  /*1c00*/  ISETP.NE.AND P0, PT, R9, RZ, PT ;  /* 0x000000ff0900720c */ /* 0x020fe20003f05270 */
[----:B------:R-:W-:Y:S03]  /*1c10*/  BSSY.RECONVERGENT B0, `(.L_x_46) ;  /* 0x000001c000007945 */ /* 0x000fe60003800200 */
[----:B------:R-:W-:-:S04]  /*1c20*/  SEL R2, RZ, 0x1, !P0 ;  /* 0x00000001ff027807 */ /* 0x000fc80004000000 */
[----:B--2---:R-:W-:Y:S01]  /*1c30*/  ISETP.NE.AND P0, PT, R3, R2, PT ;  /* 0x000000020300720c */ /* 0x004fe20003f05270 */
[----:B------:R-:W-:-:S12]  /*1c40*/  HFMA2 R3, -RZ, RZ, 0, 0 ;  /* 0x00000000ff037431 */ /* 0x000fd800000001ff */
[----:B------:R-:W-:Y:S05]  /*1c50*/  @P0 BRA `(.L_x_47) ;  /* 0x00000000005c0947 */ /* 0x000fea0003800000 */
[----:B------:R-:W2:Y:S02]  /*1c60*/  LDG.E R20, desc[UR4][R4.64+-0x144] ;  /* 0xfffebc0404147981 */ /* 0x000ea4000c1e1900 */
[----:B--2---:R-:W-:-:S13]  /*1c70*/  ISETP.GE.AND P0, PT, R20, 0x1, PT ;  /* 0x000000011400780c */ /* 0x004fda0003f06270 */
[----:B------:R-:W-:Y:S05]  /*1c80*/  @!P0 BRA `(.L_x_47) ;  /* 0x0000000000508947 */ /* 0x000fea0003800000 */
[----:B------:R-:W-:Y:S01]  /*1c90*/  IADD3 R10, P0, PT, R4, -0x144, RZ ;  /* 0xfffffebc040a7810 */ /* 0x000fe20007f1e0ff */
[----:B------:R-:W-:Y:S02]  /*1ca0*/  IMAD.MOV.U32 R3, RZ, RZ, RZ ;  /* 0x000000ffff037224 */ /* 0x000fe400078e00ff */
[----:B------:R-:W-:Y:S01]  /*1cb0*/  IMAD.MOV.U32 R9, RZ, RZ, RZ ;  /* 0x000000ffff097224 */ /* 0x000fe200078e00ff */
[----:B------:R-:W-:-:S09]  /*1cc0*/  IADD3.X R11, PT, PT, R5, -0x1, RZ, P0, !PT ;  /* 0xffffffff050b7810 */ /* 0x000fd200007fe4ff */
.L_x_48:
        /* <DEDUP_REMOVED lines=16> */
.L_x_47:
[----:B------:R-:W-:Y:S05]  /*1dd0*/  BSYNC.RECONVERGENT B0 ;  /* 0x0000000000007941 */ /* 0x000fea0003800200 */
.L_x_46:
[----:B------:R-:W2:Y:S02]  /*1de0*/  LDC.64 R10, c[0x0][0x390] ;  /* 0x0000e400ff0a7b82 */ /* 0x000ea40000000a00 */
[----:B--2---:R-:W-:-:S06]  /*1df0*/  IMAD.WIDE R14, R8, 0x4, R10 ;  /* 0x00000004080e7825 */ /* 0x004fcc00078e020a */
[----:B------:R-:W2:Y:S01]  /*1e00*/  LDC.64 R8, c[0x0][0x3a8] ;  /* 0x0000ea00ff087b82 */ /* 0x000ea20000000a00 */
[----:B------:R-:W2:Y:S02]  /*1e10*/  LDG.E R15, desc[UR4][R14.64] ;  /* 0x000000040e0f7981 */ /* 0x000ea4000c1e1900 */
[----:B--2---:R-:W-:-:S06]  /*1e20*/  IMAD.WIDE R8, R15, 0x4, R8 ;  /* 0x000000040f087825 */ /* 0x004fcc00078e0208 */
[----:B------:R-:W2:Y:S02]  /*1e30*/  LDG.E R8, desc[UR4][R8.64] ;  /* 0x0000000408087981 */ /* 0x000ea4000c1e1900 */
[----:B--2---:R-:W-:-:S03]  /*1e40*/  IMAD.WIDE R10, R8, 0x2, RZ ;  /* 0x00000002080a7825 */ /* 0x004fc600078e02ff */
[----:B-1----:R-:W-:Y:S02]  /*1e50*/  LOP3.LUT R19, R10, 0xfffffffe, RZ, 0x3c, !PT ;  /* 0xfffffffe0a137812 */ /* 0x002fe400078e3cff */
[----:B------:R-:W-:Y:S02]  /*1e60*/  LOP3.LUT R11, RZ, R11, RZ, 0x33, !PT ;  /* 0x0000000bff0b7212 */ /* 0x000fe400078e33ff */
[----:B------:R-:W-:-:S04]  /*1e70*/  IADD3 R6, P0, PT, R6, R19, RZ ;  /* 0x0000001306067210 */ /* 0x000fc80007f1e0ff */
[----:B------:R-:W-:-:S06]  /*1e80*/  IADD3.X R7, PT, PT, R7, R11, RZ, P0, !PT ;  /* 0x0000000b07077210 */ /* 0x000fcc00007fe4ff */
[----:B------:R-:W2:Y:S01]  /*1e90*/  LDG.E.S16 R7, desc[UR4][R6.64] ;  /* 0x0000000406077981 */ /* 0x000ea2000c1e1700 */
[----:B------:R-:W-:Y:S01]  /*1ea0*/  BSSY.RECONVERGENT B0, `(.L_x_49) ;  /* 0x0000038000007945 */ /* 0x000fe20003800200 */
[----:B--2---:R-:W-:-:S13]  /*1eb0*/  ISETP.NE.AND P0, PT, R7, R2, PT ;  /* 0x000000020700720c */ /* 0x004fda0003f05270 */
[----:B------:R-:W-:Y:S05]  /*1ec0*/  @P0 BRA `(.L_x_50) ;  /* 0x0000000000d40947 */ /* 0x000fea0003800000 */
[----:B------:R-:W-:-:S05]  /*1ed0*/  LOP3.LUT R9, RZ, R8, RZ, 0x33, !PT ;  /* 0x00000008ff097212 */ /* 0x000fca00078e33ff */
[----:B------:R-:W-:-:S05]  /*1ee0*/  IMAD.WIDE R8, R9, 0x144, R4 ;  /* 0x0000014409087825 */ /* 0x000fca00078e0204 */
[----:B------:R-:W2:Y:S02]  /*1ef0*/  LDG.E R2, desc[UR4][R8.64] ;  /* 0x0000000408027981 */ /* 0x000ea4000c1e1900 */
[----:B--2---:R-:W-:-:S13]  /*1f00*/  ISETP.GE.AND P0, PT, R2, 0x1, PT ;  /* 0x000000010200780c */ /* 0x004fda0003f06270 */
[----:B------:R-:W-:Y:S05]  /*1f10*/  @!P0 BRA `(.L_x_50) ;  /* 0x0000000000c08947 */ /* 0x000fea0003800000 */
[----:B------:R-:W-:Y:S01]  /*1f20*/  BSSY.RECONVERGENT B1, `(.L_x_50) ;  /* 0x000002f000017945 */ /* 0x000fe20003800200 */
[----:B------:R-:W-:Y:S02]  /*1f30*/  IMAD.MOV.U32 R15, RZ, RZ, RZ ;  /* 0x000000ffff0f7224 */ /* 0x000fe400078e00ff */
[----:B------:R-:W-:-:S07]  /*1f40*/  IMAD.MOV.U32 R19, RZ, RZ, R3 ;  /* 0x000000ffff137224 */ /* 0x000fce00078e0003 */
.L_x_59:
[----:B------:R-:W-:Y:S01]  /*1f50*/  ISETP.GE.AND P0, PT, R3, 0x1, PT ;  /* 0x000000010300780c */ /* 0x000fe20003f06270 */
[----:B------:R-:W-:Y:S01]  /*1f60*/  BSSY.RECONVERGENT B2, `(.L_x_51) ;  /* 0x0000015000027945 */ /* 0x000fe20003800200 */
[----:B------:R-:W-:Y:S02]  /*1f70*/  IMAD.MOV.U32 R12, RZ, RZ, RZ ;  /* 0x000000ffff0c7224 */ /* 0x000fe400078e00ff */
[----:B-1----:R-:W-:-:S09]  /*1f80*/  IMAD.WIDE.U32 R6, R15, 0x8, R8 ;  /* 0x000000080f067825 */ /* 0x002fd200078e0008 */
[----:B------:R-:W-:Y:S05]  /*1f90*/  @!P0 BRA `(.L_x_52) ;  /* 0x0000000000448947 */ /* 0x000fea0003800000 */
[----:B------:R1:W5:Y:S01]  /*1fa0*/  LDG.E R21, desc[UR4][R6.64+0x4] ;  /* 0x0000040406157981 */ /* 0x000362000c1e1900 */
[----:B------:R-:W-:-:S07]  /*1fb0*/  IMAD.MOV.U32 R12, RZ, RZ, RZ ;  /* 0x000000ffff0c7224 */ /* 0x000fce00078e00ff */
.L_x_55:
        /* <DEDUP_REMOVED lines=10> */
.L_x_54:
[----:B------:R-:W-:Y:S05]  /*2060*/  BSYNC.RELIABLE B3 ;  /* 0x0000000000037941 */ /* 0x000fea0003800100 */
.L_x_53:
[----:B------:R-:W-:-:S04]  /*2070*/  IADD3 R12, PT, PT, R12, 0x1, RZ ;  /* 0x000000010c0c7810 */ /* 0x000fc80007ffe0ff */
[----:B------:R-:W-:-:S13]  /*2080*/  ISETP.NE.AND P0, PT, R12, R3, PT ;  /* 0x000000030c00720c */ /* 0x000fda0003f05270 */
[----:B------:R-:W-:Y:S05]  /*2090*/  @P0 BRA `(.L_x_55) ;  /* 0xfffffffc00c80947 */ /* 0x000fea000383ffff */
[----:B------:R-:W-:-:S07]  /*20a0*/  IMAD.MOV.U32 R12, RZ, RZ, R3 ;  /* 0x000000ffff0c7224 */ /* 0x000fce00078e0003 */
.L_x_52:
[----:B------:R-:W-:Y:S05]  /*20b0*/  BSYNC.RECONVERGENT B2 ;  /* 0x0000000000027941 */ /* 0x000fea0003800200 */
.L_x_51:
        /* <DEDUP_REMOVED lines=17> */
.L_x_57:
[----:B------:R-:W-:Y:S05]  /*21d0*/  BSYNC.RECONVERGENT B2 ;  /* 0x0000000000027941 */ /* 0x000fea0003800200 */
.L_x_56:
[----:B------:R-:W-:Y:S05]  /*21e0*/  @!P2 BRA `(.L_x_58) ;  /* 0x000000000008a947 */ /* 0x000fea0003800000 */
[----:B--2---:R-:W-:Y:S01]  /*21f0*/  IMAD.MOV.U32 R15, RZ, RZ, R23 ;  /* 0x000000ffff0f7224 */ /* 0x004fe200078e0017 */
[----:B------:R-:W-:Y:S06]  /*2200*/  BRA `(.L_x_59) ;  /* 0xfffffffc00507947 */ /* 0x000fec000383ffff */
.L_x_58:
[----:B------:R-:W-:Y:S05]  /*2210*/  BSYNC.RECONVERGENT B1 ;  /* 0x0000000000017941 */ /* 0x000fea0003800200 */
.L_x_50:
[----:B------:R-:W-:Y:S05]  /*2220*/  BSYNC.RECONVERGENT B0 ;  /* 0x0000000000007941 */ /* 0x000fea0003800200 */
.L_x_49:
[----:B------:R-:W-:Y:S05]  /*2230*/  BRA `(.L_x_27) ;  /* 0x0000000000107947 */ /* 0x000fea0003800000 */
.L_x_45:
[----:B------:R-:W-:Y:S01]  /*2240*/  MOV R3, 0x1 ;  /* 0x0000000100037802 */ /* 0x000fe20000000f00 */
[----:B------:R1:W-:Y:S04]  /*2250*/  STG.E desc[UR4][R4.64+0x4], R13 ;  /* 0x0000040d04007986 */ /* 0x0003e8000c101904 */
[----:B------:R1:W-:Y:S04]  /*2260*/  STG.E desc[UR4][R4.64+0x8], R0 ;  /* 0x0000080004007986 */ /* 0x0003e8000c101904 */
[----:B------:R1:W-:Y:S02]  /*2270*/  STG.E desc[UR4][R4.64], R3 ;  /* 0x0000000304007986 */ /* 0x0003e4000c101904 */
.L_x_27:
[----:B------:R-:W-:Y:S05]  /*2280*/  @P1 BRA `(.L_x_60) ;  /* 0xffffffe400941947 */ /* 0x000fea000383ffff */
.L_x_6:
[----:B-1----:R-:W1:Y:S01]  /*2290*/  LDC R0, c[0x0][0x3b4] ;  /* 0x0000ed00ff007b82 */ /* 0x002e620000000800 */
[----:B------:R-:W1:Y:S02]  /*22a0*/  LDCU UR6, c[0x0][0x408] ;  /* 0x00008100ff0677ac */ /* 0x000e640008000800 */
[----:B-1----:R-:W-:-:S13]  /*22b0*/  ISETP.NE.AND P0, PT, R0, UR6, PT ;  /* 0x0000000600007c0c */ /* 0x002fda000bf05270 */
[----:B------:R-:W-:Y:S05]  /*22c0*/  @P0 EXIT ;  /* 0x000000000000094d */ /* 0x000fea0003800000 */
[----:B---3--:R-:W1:Y:S02]  /*22d0*/  LDC.64 R2, c[0x0][0x3f0] ;  /* 0x0000fc00ff027b82 */ /* 0x008e640000000a00 */
[----:B-1---5:R-:W-:-:S05]  /*22e0*/  IMAD.WIDE R16, R16, 0x144, R2 ;  /* 0x0000014410107825 */ /* 0x022fca00078e0202 */
[----:B--2---:R-:W2:Y:S01]  /*22f0*/  LDG.E R5, desc[UR4][R16.64+-0x144] ;  /* 0xfffebc0410057981 */ /* 0x004ea2000c1e1900 */
[----:B------:R-:W1:Y:S01]  /*2300*/  LDC.64 R2, c[0x0][0x400] ;  /* 0x00010000ff027b82 */ /* 0x000e620000000a00 */
[----:B--2---:R-:W-:Y:S02]  /*2310*/  ISETP.GE.AND P0, PT, R5, 0x1, PT ;  /* 0x000000010500780c */ /* 0x004fe40003f06270 */
[----:B-1----:R1:W-:Y:S11]  /*2320*/  STG.E desc[UR4][R2.64], R5 ;  /* 0x0000000502007986 */ /* 0x0023f6000c101904 */
[----:B------:R-:W-:Y:S05]  /*2330*/  @!P0 EXIT ;  /* 0x000000000000894d */ /* 0x000fea0003800000 */
[----:B------:R-:W-:Y:S01]  /*2340*/  IADD3 R8, P0, PT, R16, 0x4, RZ ;  /* 0x0000000410087810 */ /* 0x000fe20007f1e0ff */
[----:B----4-:R-:W-:-:S04]  /*2350*/  IMAD.MOV.U32 R11, RZ, RZ, RZ ;  /* 0x000000ffff0b7224 */ /* 0x010fc800078e00ff */
[----:B------:R-:W-:-:S08]  /*2360*/  IMAD.X R9, RZ, RZ, R17, P0 ;  /* 0x000000ffff097224 */ /* 0x000fd000000e0611 */
.L_x_61:
[C---:B-1----:R-:W-:Y:S01]  /*2370*/  IMAD.WIDE.U32 R4, R11.reuse, 0x8, R8 ;  /* 0x000000080b047825 */ /* 0x042fe200078e0008 */
[----:B------:R-:W1:Y:S04]  /*2380*/  LDC.64 R6, c[0x0][0x3f8] ;  /* 0x0000fe00ff067b82 */ /* 0x000e680000000a00 */
[----:B------:R-:W2:Y:S01]  /*2390*/  LDG.E R13, desc[UR4][R4.64+-0x144] ;  /* 0xfffebc04040d7981 */ /* 0x000ea2000c1e1900 */
[----:B-1----:R-:W-:-:S05]  /*23a0*/  IMAD.WIDE.U32 R6, R11, 0x4, R6 ;  /* 0x000000040b067825 */ /* 0x002fca00078e0006 */
[----:B--2---:R2:W-:Y:S04]  /*23b0*/  STG.E desc[UR4][R6.64], R13 ;  /* 0x0000000d06007986 */ /* 0x0045e8000c101904 */
[----:B------:R-:W3:Y:S01]  /*23c0*/  LDG.E R15, desc[UR4][R4.64+-0x140] ;  /* 0xfffec004040f7981 */ /* 0x000ee2000c1e1900 */
[----:B------:R-:W-:-:S03]  /*23d0*/  VIADD R11, R11, 0x1 ;  /* 0x000000010b0b7836 */ /* 0x000fc60000000000 */
[----:B---3--:R2:W-:Y:S04]  /*23e0*/  STG.E desc[UR4][R6.64+0x4], R15 ;  /* 0x0000040f06007986 */ /* 0x0085e8000c101904 */
[----:B------:R-:W3:Y:S02]  /*23f0*/  LDG.E R0, desc[UR4][R2.64] ;  /* 0x0000000402007981 */ /* 0x000ee4000c1e1900 */
[----:B---3--:R-:W-:-:S13]  /*2400*/  ISETP.GE.AND P0, PT, R11, R0, PT ;  /* 0x000000000b00720c */ /* 0x008fda0003f06270 */
[----:B--2---:R-:W-:Y:S05]  /*2410*/  @!P0 BRA `(.L_x_61) ;  /* 0xfffffffc00d48947 */ /* 0x004fea000383ffff */
[----:B------:R-:W-:Y:S05]  /*2420*/  EXIT ;  /* 0x000000000000794d */ /* 0x000fea0003800000 */
.L_x_62:
        /* <DEDUP_REMOVED lines=13> */
.L_x_117:


//--------------------- .text.gen_truth_value     --------------------------
	.section	.text.gen_truth_value,"ax",@progbits
	.align	128
        .global         gen_truth_value
        .type           gen_truth_value,@function
        .size           gen_truth_value,(.L_x_118 - gen_truth_value)
        .other          gen_truth_value,@"STO_CUDA_ENTRY STV_DEFAULT"
gen_truth_value:
.text.gen_truth_value:
[----:B------:R-:W0:Y:S01]  /*0000*/  LDC R1, c[0x0][0x37c] ;  /* 0x0000df00ff017b82 */ /* 0x000e220000000800 */
[----:B------:R-:W1:Y:S01]  /*0010*/  S2R R23, SR_TID.X ;  /* 0x0000000000177919 */ /* 0x000e620000002100 */
[----:B------:R-:W1:Y:S01]  /*0020*/  LDCU UR4, c[0x0][0x360] ;  /* 0x00006c00ff0477ac */ /* 0x000e620008000800 */
[----:B0-----:R-:W-:Y:S01]  /*0030*/  VIADD R1, R1, 0xffffffc0 ;  /* 0xffffffc001017836 */ /* 0x001fe20000000000 */
[----:B------:R-:W1:Y:S01]  /*0040*/  S2R R0, SR_CTAID.X ;  /* 0x0000000000007919 */ /* 0x000e620000002500 */
[----:B------:R-:W0:Y:S01]  /*0050*/  LDCU UR5, c[0x0][0x3f0] ;  /* 0x00007e00ff0577ac */ /* 0x000e220008000800 */
[----:B------:R-:W2:Y:S01]  /*0060*/  LDCU UR8, c[0x0][0x3b0] ;  /* 0x00007600ff0877ac */ /* 0x000ea20008000800 */
[----:B-1----:R-:W-:-:S05]  /*0070*/  IMAD R23, R0, UR4, R23 ;  /* 0x0000000400177c24 */ /* 0x002fca000f8e0217 */
[----:B0-----:R-:W-:-:S13]  /*0080*/  ISETP.GE.AND P0, PT, R23, UR5, PT ;  /* 0x0000000517007c0c */ /* 0x001fda000bf06270 */
[----:B--2---:R-:W-:Y:S05]  /*0090*/  @P0 EXIT ;  /* 0x000000000000094d */ /* 0x004fea0003800000 */
[----:B------:R-:W0:Y:S01]  /*00a0*/  LDC R5, c[0x0][0x3b4] ;  /* 0x0000ed00ff057b82 */ /* 0x000e220000000800 */
[----:B------:R-:W1:Y:S07]  /*00b0*/  LDCU.64 UR10, c[0x0][0x358] ;  /* 0x00006b00ff0a77ac */ /* 0x000e6e0008000a00 */
[----:B------:R-:W0:Y:S08]  /*00c0*/  LDC.64 R2, c[0x0][0x380] ;  /* 0x0000e000ff027b82 */ /* 0x000e300000000a00 */
[----:B------:R-:W2:Y:S01]  /*00d0*/  LDC.64 R18, c[0x0][0x3a8] ;  /* 0x0000ea00ff127b82 */ /* 0x000ea20000000a00 */
[----:B0-----:R-:W-:-:S05]  /*00e0*/  IMAD.WIDE R2, R5, 0x4, R2 ;  /* 0x0000000405027825 */ /* 0x001fca00078e0202 */
[----:B-1----:R-:W3:Y:S01]  /*00f0*/  LDG.E R4, desc[UR10][R2.64] ;  /* 0x0000000a02047981 */ /* 0x002ee2000c1e1900 */
[----:B--2---:R-:W-:-:S06]  /*0100*/  IMAD.WIDE R18, R5, 0x4, R18 ;  /* 0x0000000405127825 */ /* 0x004fcc00078e0212 */
[----:B------:R0:W5:Y:S01]  /*0110*/  LDG.E R18, desc[UR10][R18.64] ;  /* 0x0000000a12127981 */ /* 0x000162000c1e1900 */
        /* <DEDUP_REMOVED lines=10> */
[----:B-1----:R-:W-:-:S02]  /*01c0*/  IMAD.U32 R21, RZ, RZ, UR6 ;  /* 0x00000006ff157e24 */ /* 0x002fc4000f8e00ff */
[----:B------:R-:W-:-:S05]  /*01d0*/  IMAD.U32 R20, RZ, RZ, UR6 ;  /* 0x00000006ff147e24 */ /* 0x000fca000f8e00ff */
[----:B------:R-:W1:Y:S08]  /*01e0*/  LDC.64 R8, c[0x0][0x3e0] ;  /* 0x0000f800ff087b82 */ /* 0x000e700000000a00 */
[----:B--2---:R-:W0:Y:S02]  /*01f0*/  LDC.64 R2, c[0x0][0x3a0] ;  /* 0x0000e800ff027b82 */ /* 0x004e240000000a00 */
.L_x_66:
[----:B---3--:R-:W-:-:S06]  /*0200*/  IMAD.WIDE R6, R5, 0x4, R12 ;  /* 0x0000000405067825 */ /* 0x008fcc00078e020c */
[----:B------:R-:W2:Y:S01]  /*0210*/  LDG.E R6, desc[UR10][R6.64] ;  /* 0x0000000a06067981 */ /* 0x000ea2000c1e1900 */
[----:B------:R-:W-:Y:S02]  /*0220*/  IMAD.MOV.U32 R4, RZ, RZ, R21 ;  /* 0x000000ffff047224 */ /* 0x000fe400078e0015 */
[----:B------:R-:W-:Y:S01]  /*0230*/  IMAD.MOV.U32 R24, RZ, RZ, R0 ;  /* 0x000000ffff187224 */ /* 0x000fe200078e0000 */
[--C-:B------:R-:W-:Y:S01]  /*0240*/  SHF.R.S32.HI R0, RZ, 0x1f, R5.reuse ;  /* 0x0000001fff007819 */ /* 0x100fe20000011405 */
[----:B------:R-:W-:Y:S02]  /*0250*/  IMAD.MOV.U32 R17, RZ, RZ, R20 ;  /* 0x000000ffff117224 */ /* 0x000fe400078e0014 */
[--C-:B------:R-:W-:Y:S02]  /*0260*/  IMAD.MOV.U32 R20, RZ, RZ, R5.reuse ;  /* 0x000000ffff147224 */ /* 0x100fe400078e0005 */
        /* <DEDUP_REMOVED lines=11> */
[----:B------:R-:W-:-:S05]  /*0320*/  LEA.HI.X R29, R21, R3, R0, 0x2, P0 ;  /* 0x00000003151d7211 */ /* 0x000fca00000f1400 */
[----:B------:R-:W2:Y:S02]  /*0330*/  LDG.E R7, desc[UR10][R28.64] ;  /* 0x0000000a1c077981 */ /* 0x000ea4000c1e1900 */
[----:B--2---:R-:W-:-:S05]  /*0340*/  IMAD.WIDE R26, R7, 0x4, R14 ;  /* 0x00000004071a7825 */ /* 0x004fca00078e020e */
[----:B------:R-:W2:Y:S01]  /*0350*/  LDG.E R6, desc[UR10][R26.64] ;  /* 0x0000000a1a067981 */ /* 0x000ea2000c1e1900 */
[----:B0-----:R-:W-:-:S04]  /*0360*/  LEA R16, P0, R4, R16, 0x2 ;  /* 0x0000001004107211 */ /* 0x001fc800078010ff */
[----:B------:R-:W-:Y:S01]  /*0370*/  LEA.HI.X R17, R4, R17, R24, 0x2, P0 ;  /* 0x0000001104117211 */ /* 0x000fe200000f1418 */
[----:B------:R-:W-:-:S04]  /*0380*/  IMAD.MOV.U32 R4, RZ, RZ, RZ ;  /* 0x000000ffff047224 */ /* 0x000fc800078e00ff */
[----:B------:R-:W3:Y:S01]  /*0390*/  LDG.E R16, desc[UR10][R16.64] ;  /* 0x0000000a10107981 */ /* 0x000ee2000c1e1900 */
[-C--:B--2---:R-:W-:Y:S02]  /*03a0*/  IABS R22, R6.reuse ;  /* 0x0000000600167213 */ /* 0x084fe40000000000 */
[----:B------:R-:W-:Y:S02]  /*03b0*/  IABS R24, R6 ;  /* 0x0000000600187213 */ /* 0x000fe40000000000 */
[----:B------:R-:W0:Y:S08]  /*03c0*/  I2F.RP R25, R22 ;  /* 0x0000001600197306 */ /* 0x000e300000209400 */
[----:B0-----:R-:W0:Y:S02]  /*03d0*/  MUFU.RCP R25, R25 ;  /* 0x0000001900197308 */ /* 0x001e240000001000 */
[----:B0-----:R-:W-:Y:S01]  /*03e0*/  VIADD R5, R25, 0xffffffe ;  /* 0x0ffffffe19057836 */ /* 0x001fe20000000000 */
[----:B------:R-:W-:-:S05]  /*03f0*/  IABS R25, R23 ;  /* 0x0000001700197213 */ /* 0x000fca0000000000 */
[----:B------:R-:W0:Y:S02]  /*0400*/  F2I.FTZ.U32.TRUNC.NTZ R5, R5 ;  /* 0x0000000500057305 */ /* 0x000e24000021f000 */
[----:B0-----:R-:W-:-:S04]  /*0410*/  IMAD.MOV R29, RZ, RZ, -R5 ;  /* 0x000000ffff1d7224 */ /* 0x001fc800078e0a05 */
[----:B------:R-:W-:-:S04]  /*0420*/  IMAD R27, R29, R22, RZ ;  /* 0x000000161d1b7224 */ /* 0x000fc800078e02ff */
[----:B------:R-:W-:-:S04]  /*0430*/  IMAD.HI.U32 R4, R5, R27, R4 ;  /* 0x0000001b05047227 */ /* 0x000fc800078e0004 */
[----:B------:R-:W-:Y:S02]  /*0440*/  IMAD.MOV R5, RZ, RZ, -R24 ;  /* 0x000000ffff057224 */ /* 0x000fe400078e0a18 */
[----:B------:R-:W-:-:S04]  /*0450*/  IMAD.HI.U32 R24, R4, R25, RZ ;  /* 0x0000001904187227 */ /* 0x000fc800078e00ff */
[----:B------:R-:W-:Y:S02]  /*0460*/  IMAD R25, R24, R5, R25 ;  /* 0x0000000518197224 */ /* 0x000fe400078e0219 */
[----:B----4-:R-:W-:-:S06]  /*0470*/  IMAD.WIDE R4, R7, 0x4, R10 ;  /* 0x0000000407047825 */ /* 0x010fcc00078e020a */
[----:B------:R0:W2:Y:S01]  /*0480*/  LDG.E R4, desc[UR10][R4.64] ;  /* 0x0000000a04047981 */ /* 0x0000a2000c1e1900 */
[----:B------:R-:W-:Y:S01]  /*0490*/  ISETP.GT.U32.AND P1, PT, R22, R25, PT ;  /* 0x000000191600720c */ /* 0x000fe20003f24070 */
[----:B------:R-:W-:-:S12]  /*04a0*/  IMAD R7, R7, 0x1f4, RZ ;  /* 0x000001f407077824 */ /* 0x000fd800078e02ff */
[----:B------:R-:W-:Y:S02]  /*04b0*/  @!P1 IMAD.IADD R25, R25, 0x1, -R22 ;  /* 0x0000000119199824 */ /* 0x000fe400078e0a16 */
[----:B------:R-:W-:Y:S01]  /*04c0*/  @!P1 VIADD R24, R24, 0x1 ;  /* 0x0000000118189836 */ /* 0x000fe20000000000 */
[----:B------:R-:W-:Y:S02]  /*04d0*/  ISETP.NE.AND P1, PT, R6, RZ, PT ;  /* 0x000000ff0600720c */ /* 0x000fe40003f25270 */
[----:B------:R-:W-:Y:S02]  /*04e0*/  ISETP.GE.U32.AND P0, PT, R25, R22, PT ;  /* 0x000000161900720c */ /* 0x000fe40003f06070 */
[----:B------:R-:W-:-:S04]  /*04f0*/  LOP3.LUT R22, R23, R6, RZ, 0x3c, !PT ;  /* 0x0000000617167212 */ /* 0x000fc800078e3cff */
[----:B------:R-:W-:-:S07]  /*0500*/  ISETP.GE.AND P2, PT, R22, RZ, PT ;  /* 0x000000ff1600720c */ /* 0x000fce0003f46270 */
[----:B------:R-:W-:-:S04]  /*0510*/  @P0 VIADD R24, R24, 0x1 ;  /* 0x0000000118180836 */ /* 0x000fc80000000000 */
[----:B------:R-:W-:-:S04]  /*0520*/  IMAD.MOV.U32 R22, RZ, RZ, R24 ;  /* 0x000000ffff167224 */ /* 0x000fc800078e0018 */
[----:B------:R-:W-:Y:S01]  /*0530*/  @!P2 IMAD.MOV R22, RZ, RZ, -R22 ;  /* 0x000000ffff16a224 */ /* 0x000fe200078e0a16 */
[----:B------:R-:W-:-:S05]  /*0540*/  @!P1 LOP3.LUT R22, RZ, R6, RZ, 0x33, !PT ;  /* 0x00000006ff169212 */ /* 0x000fca00078e33ff */
[----:B0-----:R-:W-:-:S04]  /*0550*/  IMAD.MOV R5, RZ, RZ, -R22 ;  /* 0x000000ffff057224 */ /* 0x001fc800078e0a16 */
[----:B------:R-:W-:-:S04]  /*0560*/  IMAD R23, R6, R5, R23 ;  /* 0x0000000506177224 */ /* 0x000fc800078e0217 */
[----:B--2---:R-:W-:-:S04]  /*0570*/  IMAD.IADD R4, R23, 0x1, R4 ;  /* 0x0000000117047824 */ /* 0x004fc800078e0204 */
        /* <DEDUP_REMOVED lines=14> */
[----:B------:R-:W2:Y:S02]  /*0660*/  LDG.E.64 R28, desc[UR10][R28.64] ;  /* 0x0000000a1c1c7981 */ /* 0x000ea4000c1e1b00 */
[----:B------:R-:W-:Y:S02]  /*0670*/  IMAD R27, R19, 0x20, R1 ;  /* 0x00000020131b7824 */ /* 0x000fe400078e0201 */
[----:B------:R-:W4:Y:S01]  /*0680*/  LDG.E.64 R6, desc[UR10][R6.64] ;  /* 0x0000000a06067981 */ /* 0x000f22000c1e1b00 */
[----:B0-----:R-:W-:-:S06]  /*0690*/  IMAD.WIDE R4, R25, 0x8, R4 ;  /* 0x0000000819047825 */ /* 0x001fcc00078e0204 */
[----:B------:R-:W4:Y:S04]  /*06a0*/  LDG.E.64 R4, desc[UR10][R4.64] ;  /* 0x0000000a04047981 */ /* 0x000f28000c1e1b00 */
[----:B------:R0:W-:Y:S01]  /*06b0*/  STL [R27], R25 ;  /* 0x000000191b007387 */ /* 0x0001e20000100800 */
[----:B---3-5:R-:W-:Y:S02]  /*06c0*/  IMAD R18, R23, R16, R18 ;  /* 0x0000001017127224 */ /* 0x028fe400078e0212 */
[----:B------:R-:W-:Y:S02]  /*06d0*/  VIADD R19, R19, 0x1 ;  /* 0x0000000113137836 */ /* 0x000fe40000000000 */
[----:B------:R-:W-:Y:S01]  /*06e0*/  IMAD.MOV.U32 R23, RZ, RZ, R22 ;  /* 0x000000ffff177224 */ /* 0x000fe200078e0016 */
[----:B--2---:R0:W-:Y:S04]  /*06f0*/  STL.64 [R27+0x8], R28 ;  /* 0x0000081c1b007387 */ /* 0x0041e80000100a00 */
[----:B----4-:R0:W-:Y:S01]  /*0700*/  STL.128 [R27+0x10], R4 ;  /* 0x000010041b007387 */ /* 0x0101e20000100c00 */
[----:B------:R-:W-:Y:S05]  /*0710*/  BRA `(.L_x_64) ;  /* 0x0000000000347947 */ /* 0x000fea0003800000 */
.L_x_65:
        /* <DEDUP_REMOVED lines=13> */
.L_x_64:
[----:B0-----:R-:W0:Y:S02]  /*07f0*/  LDC.64 R4, c[0x0][0x380] ;  /* 0x0000e000ff047b82 */ /* 0x001e240000000a00 */
[----:B0-----:R-:W-:-:S04]  /*0800*/  LEA R4, P0, R21, R4, 0x2 ;  /* 0x0000000415047211 */ /* 0x001fc800078010ff */
[----:B------:R-:W-:-:S06]  /*0810*/  LEA.HI.X R5, R21, R5, R0, 0x2, P0 ;  /* 0x0000000515057211 */ /* 0x000fcc00000f1400 */
[----:B------:R-:W2:Y:S02]  /*0820*/  LDG.E R5, desc[UR10][R4.64] ;  /* 0x0000000a04057981 */ /* 0x000ea4000c1e1900 */
[----:B--2---:R-:W-:-:S13]  /*0830*/  ISETP.NE.AND P0, PT, R5, -0x1, PT ;  /* 0xffffffff0500780c */ /* 0x004fda0003f05270 */
[----:B------:R-:W-:Y:S05]  /*0840*/  @P0 BRA `(.L_x_66) ;  /* 0xfffffff8006c0947 */ /* 0x000fea000383ffff */
.L_x_63:
[----:B----4-:R-:W0:Y:S02]  /*0850*/  LDC.64 R10, c[0x0][0x3b0] ;  /* 0x0000ec00ff0a7b82 */ /* 0x010e240000000a00 */
[----:B0-----:R-:W-:-:S13]  /*0860*/  ISETP.GT.AND P0, PT, R10, R11, PT ;  /* 0x0000000b0a00720c */ /* 0x001fda0003f04270 */
[----:B------:R-:W-:Y:S05]  /*0870*/  @P0 EXIT ;  /* 0x000000000000094d */ /* 0x000fea0003800000 */
[----:B------:R-:W2:Y:S04]  /*0880*/  LDL.128 R12, [R1+0x10] ;  /* 0x00001000010c7983 */ /* 0x000ea80000100c00 */
[----:B------:R-:W3:Y:S04]  /*0890*/  LDL.128 R4, [R1+0x30] ;  /* 0x0000300001047983 */ /* 0x000ee80000100c00 */
[----:B------:R-:W4:Y:S04]  /*08a0*/  LDL.64 R2, [R1+0x8] ;  /* 0x0000080001027983 */ /* 0x000f280000100a00 */
[----:B-1----:R-:W4:Y:S04]  /*08b0*/  LDL.64 R8, [R1+0x28] ;  /* 0x0000280001087983 */ /* 0x002f280000100a00 */
[----:B------:R-:W4:Y:S04]  /*08c0*/  LDL R0, [R1] ;  /* 0x0000000001007983 */ /* 0x000f280000100800 */
[----:B------:R-:W4:Y:S01]  /*08d0*/  LDL R17, [R1+0x20] ;  /* 0x0000200001117983 */ /* 0x000f220000100800 */
[----:B------:R-:W-:Y:S01]  /*08e0*/  UMOV UR4, 0x47ae147b ;  /* 0x47ae147b00047882 */ /* 0x000fe20000000000 */
[----:B------:R-:W-:Y:S01]  /*08f0*/  UMOV UR5, 0x3f447ae1 ;  /* 0x3f447ae100057882 */ /* 0x000fe20000000000 */
[----:B------:R-:W-:Y:S01]  /*0900*/  UMOV UR6, 0xa0b5ed8d ;  /* 0xa0b5ed8d00067882 */ /* 0x000fe20000000000 */
[----:B------:R-:W-:Y:S01]  /*0910*/  UMOV UR7, 0x3eb0c6f7 ;  /* 0x3eb0c6f700077882 */ /* 0x000fe20000000000 */
[----:B--2---:R-:W-:-:S02]  /*0920*/  DSETP.GTU.AND P1, PT, R12, 116, PT ;  /* 0x405d00000c00742a */ /* 0x004fc40003f2c000 */
[----:B---3--:R-:W-:Y:S02]  /*0930*/  DADD R4, R12, -R4 ;  /* 0x000000000c047229 */ /* 0x008fe40000000804 */
[----:B------:R-:W-:Y:S02]  /*0940*/  DADD R6, R14, -R6 ;  /* 0x000000000e067229 */ /* 0x000fe40000000806 */
[----:B----4-:R-:W-:Y:S02]  /*0950*/  DSETP.GTU.AND P2, PT, R2, 24, PT ;  /* 0x403800000200742a */ /* 0x010fe40003f4c000 */
[----:B------:R-:W-:Y:S02]  /*0960*/  DSETP.GE.AND P1, PT, R12, 112, !P1 ;  /* 0x405c00000c00742a */ /* 0x000fe40004f26000 */
[----:B------:R-:W-:Y:S02]  /*0970*/  DADD R8, R2, -R8 ;  /* 0x0000000002087229 */ /* 0x000fe40000000808 */
[----:B------:R-:W-:-:S02]  /*0980*/  DMUL R4, R4, R4 ;  /* 0x0000000404047228 */ /* 0x000fc40000000000 */
[----:B------:R-:W-:Y:S02]  /*0990*/  DSETP.GE.AND P2, PT, R2, 20, !P2 ;  /* 0x403400000200742a */ /* 0x000fe40005746000 */
[----:B------:R-:W-:Y:S01]  /*09a0*/  DSETP.GTU.AND P5, PT, |R6|, 50, PT ;  /* 0x404900000600742a */ /* 0x000fe20003fac200 */
[----:B-----5:R-:W-:Y:S01]  /*09b0*/  VIADD R2, R18, 0xffffffff ;  /* 0xffffffff12027836 */ /* 0x020fe20000000000 */
[----:B------:R-:W-:Y:S01]  /*09c0*/  ISETP.NE.AND P6, PT, R0, R17, PT ;  /* 0x000000110000720c */ /* 0x000fe20003fc5270 */
[----:B------:R-:W-:Y:S01]  /*09d0*/  IMAD.IADD R0, R18, 0x1, -R11 ;  /* 0x0000000112007824 */ /* 0x000fe200078e0a0b */
[----:B------:R-:W-:Y:S01]  /*09e0*/  DFMA R4, R8, R8, R4 ;  /* 0x000000080804722b */ /* 0x000fe20000000004 */
[----:B------:R-:W-:Y:S02]  /*09f0*/  PLOP3.LUT P1, PT, P1, P2, PT, 0x80, 0x8 ;  /* 0x000000000008781c */ /* 0x000fe40000f25070 */
[----:B------:R-:W-:-:S05]  /*0a00*/  SEL R3, RZ, 0x1, P6 ;  /* 0x00000001ff037807 */ /* 0x000fca0003000000 */
[C---:B------:R-:W-:Y:S02]  /*0a10*/  DSETP.NEU.AND P0, PT, R4.reuse, RZ, PT ;  /* 0x000000ff0400722a */ /* 0x040fe40003f0d000 */
[C---:B------:R-:W-:Y:S02]  /*0a20*/  DSETP.GTU.AND P4, PT, R4.reuse, UR4, PT ;  /* 0x0000000404007e2a */ /* 0x040fe4000bf8c000 */
[C---:B------:R-:W-:Y:S02]  /*0a30*/  DSETP.GTU.AND P3, PT, R4.reuse, UR6, PT ;  /* 0x0000000604007e2a */ /* 0x040fe4000bf6c000 */
[----:B------:R-:W-:Y:S01]  /*0a40*/  DSETP.LEU.AND P0, PT, R4, UR4, P0 ;  /* 0x0000000404007e2a */ /* 0x000fe2000870b000 */
[----:B------:R-:W-:Y:S02]  /*0a50*/  SEL R4, RZ, 0x1, P5 ;  /* 0x00000001ff047807 */ /* 0x000fe40002800000 */
[----:B------:R-:W-:Y:S02]  /*0a60*/  SEL R5, RZ, 0x1, !P1 ;  /* 0x00000001ff057807 */ /* 0x000fe40004800000 */
[----:B------:R-:W-:-:S02]  /*0a70*/  SEL R6, RZ, 0x1, P4 ;  /* 0x00000001ff067807 */ /* 0x000fc40002000000 */
[----:B------:R-:W-:Y:S02]  /*0a80*/  SEL R7, RZ, 0x1, P3 ;  /* 0x00000001ff077807 */ /* 0x000fe40001800000 */
[----:B------:R-:W-:-:S07]  /*0a90*/  SEL R8, RZ, 0x1, !P0 ;  /* 0x00000001ff087807 */ /* 0x000fce0004000000 */
.L_x_101:
[----:B0-----:R-:W0:Y:S01]  /*0aa0*/  LDCU.64 UR4, c[0x0][0x398] ;  /* 0x00007300ff0477ac */ /* 0x001e220008000a00 */
[----:B-----5:R-:W1:Y:S01]  /*0ab0*/  LDC.64 R10, c[0x0][0x3e8] ;  /* 0x0000fa00ff0a7b82 */ /* 0x020e620000000a00 */
[----:B0-----:R-:W-:-:S06]  /*0ac0*/  UIMAD.WIDE UR4, UR8, 0x4, UR4 ;  /* 0x00000004080478a5 */ /* 0x001fcc000f8e0204 */
[----:B------:R-:W-:Y:S02]  /*0ad0*/  IMAD.U32 R14, RZ, RZ, UR4 ;  /* 0x00000004ff0e7e24 */ /* 0x000fe4000f8e00ff */
[----:B------:R-:W-:-:S03]  /*0ae0*/  IMAD.U32 R15, RZ, RZ, UR5 ;  /* 0x00000005ff0f7e24 */ /* 0x000fc6000f8e00ff */
[----:B------:R-:W0:Y:S02]  /*0af0*/  LDCU UR4, c[0x0][0x3b4] ;  /* 0x00007680ff0477ac */ /* 0x000e240008000800 */
[----:B------:R2:W3:Y:S02]  /*0b00*/  LDG.E R17, desc[UR10][R14.64] ;  /* 0x0000000a0e117981 */ /* 0x0004e4000c1e1900 */
[----:B--2---:R-:W-:Y:S01]  /*0b10*/  PRMT R15, R16, 0x7610, R15 ;  /* 0x00007610100f7816 */ /* 0x004fe2000000000f */
[----:B0-----:R-:W-:-:S05]  /*0b20*/  IMAD.U32 R9, RZ, RZ, UR4 ;  /* 0x00000004ff097e24 */ /* 0x001fca000f8e00ff */
[----:B------:R-:W-:-:S05]  /*0b30*/  IADD3 R9, PT, PT, R2, UR8, -R9 ;  /* 0x0000000802097c10 */ /* 0x000fca000fffe809 */
[----:B-1----:R-:W-:Y:S01]  /*0b40*/  IMAD.WIDE R12, R9, 0x2, R10 ;  /* 0x00000002090c7825 */ /* 0x002fe200078e020a */
[----:B---3--:R-:W-:-:S13]  /*0b50*/  ISETP.GT.AND P0, PT, R17, 0x7, PT ;  /* 0x000000071100780c */ /* 0x008fda0003f04270 */
[----:B------:R-:W-:Y:S05]  /*0b60*/  @P0 BRA `(.L_x_67) ;  /* 0x0000001800a40947 */ /* 0x000fea0003800000 */
[----:B------:R-:W-:-:S13]  /*0b70*/  ISETP.GT.AND P0, PT, R17, 0x2, PT ;  /* 0x000000021100780c */ /* 0x000fda0003f04270 */
[----:B------:R-:W-:Y:S05]  /*0b80*/  @P0 BRA `(.L_x_68) ;  /* 0x0000000000dc0947 */ /* 0x000fea0003800000 */
[----:B------:R-:W-:-:S05]  /*0b90*/  VIMNMX.U32 R14, PT, PT, R17, 0x2, PT ;  /* 0x00000002110e7848 */ /* 0x000fca0003fe0000 */
[----:B------:R-:W-:-:S04]  /*0ba0*/  IMAD.SHL.U32 R18, R14, 0x4, RZ ;  /* 0x000000040e127824 */ /* 0x000fc800078e00ff */
[----:B------:R-:W0:Y:S02]  /*0bb0*/  LDC R14, c[0x2][R18] ;  /* 0x00800000120e7b82 */ /* 0x000e240000000800 */
[----:B0-----:R-:W-:-:S04]  /*0bc0*/  SHF.R.S32.HI R15, RZ, 0x1f, R14 ;  /* 0x0000001fff0f7819 */ /* 0x001fc8000001140e */
.L_x_108:
[----:B------:R-:W-:Y:S05]  /*0bd0*/  BRX R14 -0xbe0                                   (*"BRANCH_TARGETS .L_x_109,.L_x_110,.L_x_111"*) ;  /* 0xfffffff40e087949 */ /* 0x000fea000383ffff */
.L_x_111:
[----:B------:R-:W-:-:S13]  /*0be0*/  ISETP.NE.AND P0, PT, R17, 0x2, PT ;  /* 0x000000021100780c */ /* 0x000fda0003f05270 */
[----:B------:R-:W-:Y:S05]  /*0bf0*/  @P0 BRA `(.L_x_69) ;  /* 0x0000001c00300947 */ /* 0x000fea0003800000 */
[----:B------:R-:W0:Y:S01]  /*0c00*/  LDCU.64 UR4, c[0x0][0x390] ;  /* 0x00007200ff0477ac */ /* 0x000e220008000a00 */
[----:B------:R-:W1:Y:S01]  /*0c10*/  LDC.64 R14, c[0x0][0x3a8] ;  /* 0x0000ea00ff0e7b82 */ /* 0x000e620000000a00 */
[----:B0-----:R-:W-:-:S06]  /*0c20*/  UIMAD.WIDE UR4, UR8, 0x4, UR4 ;  /* 0x00000004080478a5 */ /* 0x001fcc000f8e0204 */
[----:B------:R-:W-:Y:S02]  /*0c30*/  IMAD.U32 R17, RZ, RZ, UR5 ;  /* 0x00000005ff117e24 */ /* 0x000fe4000f8e00ff */
[----:B------:R-:W-:-:S05]  /*0c40*/  IMAD.U32 R16, RZ, RZ, UR4 ;  /* 0x00000004ff107e24 */ /* 0x000fca000f8e00ff */
[----:B------:R-:W1:Y:S02]  /*0c50*/  LDG.E R17, desc[UR10][R16.64] ;  /* 0x0000000a10117981 */ /* 0x000e64000c1e1900 */
[----:B-1----:R-:W-:-:S06]  /*0c60*/  IMAD.WIDE R14, R17, 0x4, R14 ;  /* 0x00000004110e7825 */ /* 0x002fcc00078e020e */
[----:B------:R-:W2:Y:S02]  /*0c70*/  LDG.E R14, desc[UR10][R14.64] ;  /* 0x0000000a0e0e7981 */ /* 0x000ea4000c1e1900 */
[----:B--2---:R-:W-:-:S05]  /*0c80*/  LOP3.LUT R18, RZ, R14, RZ, 0x33, !PT ;  /* 0x0000000eff127212 */ /* 0x004fca00078e33ff */
[----:B------:R-:W-:-:S04]  /*0c90*/  IMAD.IADD R9, R9, 0x1, R18 ;  /* 0x0000000109097824 */ /* 0x000fc800078e0212 */
[----:B------:R-:W-:-:S06]  /*0ca0*/  IMAD.WIDE R10, R9, 0x2, R10 ;  /* 0x00000002090a7825 */ /* 0x000fcc00078e020a */
[----:B------:R-:W2:Y:S01]  /*0cb0*/  LDG.E.U16 R10, desc[UR10][R10.64] ;  /* 0x0000000a0a0a7981 */ /* 0x000ea2000c1e1500 */
[----:B------:R-:W-:Y:S01]  /*0cc0*/  BSSY.RECONVERGENT B0, `(.L_x_70) ;  /* 0x0000006000007945 */ /* 0x000fe20003800200 */
[----:B------:R-:W-:Y:S02]  /*0cd0*/  PLOP3.LUT P0, PT, PT, PT, PT, 0x80, 0x8 ;  /* 0x000000000008781c */ /* 0x000fe40003f0f070 */
[----:B--2---:R-:W-:-:S13]  /*0ce0*/  ISETP.NE.AND P1, PT, R10, RZ, PT ;  /* 0x000000ff0a00720c */ /* 0x004fda0003f25270 */
[----:B------:R-:W-:Y:S05]  /*0cf0*/  @!P1 BRA `(.L_x_71) ;  /* 0x0000000000089947 */ /* 0x000fea0003800000 */
[----:B------:R-:W2:Y:S02]  /*0d00*/  LDG.E.U16 R9, desc[UR10][R12.64+-0x2] ;  /* 0xfffffe0a0c097981 */ /* 0x000ea4000c1e1500 */
[----:B--2---:R-:W-:-:S13]  /*0d10*/  ISETP.NE.AND P0, PT, R9, RZ, PT ;  /* 0x000000ff0900720c */ /* 0x004fda0003f05270 */
.L_x_71:
[----:B------:R-:W-:Y:S05]  /*0d20*/  BSYNC.RECONVERGENT B0 ;  /* 0x0000000000007941 */ /* 0x000fea0003800200 */
.L_x_70:
[----:B------:R-:W-:Y:S01]  /*0d30*/  SEL R16, RZ, 0x1, !P0 ;  /* 0x00000001ff107807 */ /* 0x000fe20004000000 */
[----:B------:R-:W-:Y:S06]  /*0d40*/  BRA `(.L_x_69) ;  /* 0x0000001800dc7947 */ /* 0x000fec0003800000 */
.L_x_110:
[----:B------:R-:W2:Y:S01]  /*0d50*/  LDG.E.U16 R9, desc[UR10][R12.64+-0x2] ;  /* 0xfffffe0a0c097981 */ /* 0x000ea2000c1e1500 */
[----:B------:R-:W-:Y:S01]  /*0d60*/  BSSY.RECONVERGENT B0, `(.L_x_72) ;  /* 0x0000013000007945 */ /* 0x000fe20003800200 */
[----:B------:R-:W-:Y:S02]  /*0d70*/  PLOP3.LUT P0, PT, PT, PT, PT, 0x8, 0x80 ;  /* 0x000000000080781c */ /* 0x000fe40003f0e170 */
[----:B--2---:R-:W-:-:S13]  /*0d80*/  ISETP.NE.AND P1, PT, R9, RZ, PT ;  /* 0x000000ff0900720c */ /* 0x004fda0003f25270 */
[----:B------:R-:W-:Y:S05]  /*0d90*/  @!P1 BRA `(.L_x_73) ;  /* 0x00000000003c9947 */ /* 0x000fea0003800000 */
[----:B------:R-:W0:Y:S01]  /*0da0*/  LDCU.64 UR4, c[0x0][0x390] ;  /* 0x00007200ff0477ac */ /* 0x000e220008000a00 */
[----:B------:R-:W1:Y:S01]  /*0db0*/  LDC.64 R10, c[0x0][0x3a8] ;  /* 0x0000ea00ff0a7b82 */ /* 0x000e620000000a00 */
[----:B0-----:R-:W-:-:S06]  /*0dc0*/  UIMAD.WIDE UR4, UR8, 0x4, UR4 ;  /* 0x00000004080478a5 */ /* 0x001fcc000f8e0204 */
[----:B------:R-:W-:Y:S02]  /*0dd0*/  IMAD.U32 R16, RZ, RZ, UR4 ;  /* 0x00000004ff107e24 */ /* 0x000fe4000f8e00ff */
[----:B------:R-:W-:-:S05]  /*0de0*/  IMAD.U32 R17, RZ, RZ, UR5 ;  /* 0x00000005ff117e24 */ /* 0x000fca000f8e00ff */
[----:B------:R-:W1:Y:S02]  /*0df0*/  LDG.E R15, desc[UR10][R16.64] ;  /* 0x0000000a100f7981 */ /* 0x000e64000c1e1900 */
[----:B-1----:R-:W-:-:S05]  /*0e00*/  IMAD.WIDE R14, R15, 0x4, R10 ;  /* 0x000000040f0e7825 */ /* 0x002fca00078e020a */
[----:B------:R-:W2:Y:S02]  /*0e10*/  LDG.E R10, desc[UR10][R14.64] ;  /* 0x0000000a0e0a7981 */ /* 0x000ea4000c1e1900 */
[----:B--2---:R-:W-:-:S03]  /*0e20*/  IMAD.WIDE R10, R10, 0x2, RZ ;  /* 0x000000020a0a7825 */ /* 0x004fc600078e02ff */
[----:B------:R-:W-:Y:S02]  /*0e30*/  LOP3.LUT R9, R10, 0xfffffffe, RZ, 0x3c, !PT ;  /* 0xfffffffe0a097812 */ /* 0x000fe400078e3cff */
[----:B------:R-:W-:Y:S02]  /*0e40*/  LOP3.LUT R11, RZ, R11, RZ, 0x33, !PT ;  /* 0x0000000bff0b7212 */ /* 0x000fe400078e33ff */
[----:B------:R-:W-:-:S05]  /*0e50*/  IADD3 R10, P0, PT, R12, R9, RZ ;  /* 0x000000090c0a7210 */ /* 0x000fca0007f1e0ff */
[----:B------:R-:W-:-:S05]  /*0e60*/  IMAD.X R11, R13, 0x1, R11, P0 ;  /* 0x000000010d0b7824 */ /* 0x000fca00000e060b */
[----:B------:R-:W2:Y:S02]  /*0e70*/  LDG.E.U16 R10, desc[UR10][R10.64] ;  /* 0x0000000a0a0a7981 */ /* 0x000ea4000c1e1500 */
[----:B--2---:R-:W-:-:S13]  /*0e80*/  ISETP.NE.AND P0, PT, R10, RZ, PT ;  /* 0x000000ff0a00720c */ /* 0x004fda0003f05270 */
.L_x_73:
[----:B------:R-:W-:Y:S05]  /*0e90*/  BSYNC.RECONVERGENT B0 ;  /* 0x0000000000007941 */ /* 0x000fea0003800200 */
.L_x_72:
[----:B------:R-:W-:Y:S01]  /*0ea0*/  SEL R16, RZ, 0x1, !P0 ;  /* 0x00000001ff107807 */ /* 0x000fe20004000000 */
[----:B------:R-:W-:Y:S06]  /*0eb0*/  BRA `(.L_x_69) ;  /* 0x0000001800807947 */ /* 0x000fec0003800000 */
.L_x_109:
[----:B------:R-:W2:Y:S02]  /*0ec0*/  LDG.E.U16 R9, desc[UR10][R12.64+-0x2] ;  /* 0xfffffe0a0c097981 */ /* 0x000ea4000c1e1500 */
[----:B--2---:R-:W-:-:S04]  /*0ed0*/  ISETP.NE.AND P0, PT, R9, RZ, PT ;  /* 0x000000ff0900720c */ /* 0x004fc80003f05270 */
[----:B------:R-:W-:Y:S01]  /*0ee0*/  SEL R16, RZ, 0x1, P0 ;  /* 0x00000001ff107807 */ /* 0x000fe20000000000 */
[----:B------:R-:W-:Y:S08]  /*0ef0*/  BRA `(.L_x_69) ;  /* 0x0000001800707947 */ /* 0x000ff00003800000 */
.L_x_68:
[----:B------:R-:W-:-:S05]  /*0f00*/  IMAD.MOV.U32 R10, RZ, RZ, -0x3 ;  /* 0xfffffffdff0a7424 */ /* 0x000fca00078e00ff */
[----:B------:R-:W-:-:S05]  /*0f10*/  VIADDMNMX.U32 R10, R17, R10, 0x2, PT ;  /* 0x00000002110a7446 */ /* 0x000fca000380000a */
[----:B------:R-:W-:-:S04]  /*0f20*/  IMAD.SHL.U32 R14, R10, 0x4, RZ ;  /* 0x000000040a0e7824 */ /* 0x000fc800078e00ff */
[----:B------:R-:W0:Y:S02]  /*0f30*/  LDC R10, c[0x2][R14+0xc] ;  /* 0x008003000e0a7b82 */ /* 0x000e240000000800 */
[----:B0-----:R-:W-:-:S04]  /*0f40*/  SHF.R.S32.HI R11, RZ, 0x1f, R10 ;  /* 0x0000001fff0b7819 */ /* 0x001fc8000001140a */
.L_x_112:
[----:B------:R-:W-:Y:S05]  /*0f50*/  BRX R10 -0xf60                                   (*"BRANCH_TARGETS .L_x_113,.L_x_114,.L_x_115"*) ;  /* 0xfffffff00a287949 */ /* 0x000fea000383ffff */
.L_x_115:
[----:B------:R-:W-:-:S13]  /*0f60*/  ISETP.NE.AND P0, PT, R17, 0x7, PT ;  /* 0x000000071100780c */ /* 0x000fda0003f05270 */
[----:B------:R-:W-:Y:S05]  /*0f70*/  @P0 BRA `(.L_x_69) ;  /* 0x0000001800500947 */ /* 0x000fea0003800000 */
[----:B------:R-:W-:Y:S01]  /*0f80*/  PRMT R16, R3, 0x7610, R16 ;  /* 0x0000761003107816 */ /* 0x000fe20000000010 */
[----:B------:R-:W-:Y:S06]  /*0f90*/  BRA `(.L_x_69) ;  /* 0x0000001800487947 */ /* 0x000fec0003800000 */
.L_x_113:
[----:B------:R-:W0:Y:S01]  /*0fa0*/  LDCU.128 UR4, c[0x0][0x3a0] ;  /* 0x00007400ff0477ac */ /* 0x000e220008000c00 */
[----:B------:R-:W1:Y:S01]  /*0fb0*/  LDC.64 R10, c[0x0][0x3c0] ;  /* 0x0000f000ff0a7b82 */ /* 0x000e620000000a00 */
[----:B0-----:R-:W-:-:S06]  /*0fc0*/  UIMAD.WIDE UR4, UR8, 0x4, UR4 ;  /* 0x00000004080478a5 */ /* 0x001fcc000f8e0204 */
[----:B------:R-:W-:Y:S02]  /*0fd0*/  IMAD.U32 R17, RZ, RZ, UR5 ;  /* 0x00000005ff117e24 */ /* 0x000fe4000f8e00ff */
[----:B------:R-:W-:-:S03]  /*0fe0*/  IMAD.U32 R16, RZ, RZ, UR4 ;  /* 0x00000004ff107e24 */ /* 0x000fc6000f8e00ff */
[----:B------:R-:W0:Y:S02]  /*0ff0*/  LDCU.64 UR4, c[0x0][0x388] ;  /* 0x00007100ff0477ac */ /* 0x000e240008000a00 */
[----:B------:R-:W1:Y:S01]  /*1000*/  LDG.E R17, desc[UR10][R16.64] ;  /* 0x0000000a10117981 */ /* 0x000e62000c1e1900 */
[----:B0-----:R-:W-:-:S06]  /*1010*/  UIMAD.WIDE UR4, UR8, 0x4, UR4 ;  /* 0x00000004080478a5 */ /* 0x001fcc000f8e0204 */
[----:B------:R-:W-:Y:S02]  /*1020*/  IMAD.U32 R19, RZ, RZ, UR5 ;  /* 0x00000005ff137e24 */ /* 0x000fe4000f8e00ff */
[----:B------:R-:W-:-:S05]  /*1030*/  IMAD.U32 R18, RZ, RZ, UR4 ;  /* 0x00000004ff127e24 */ /* 0x000fca000f8e00ff */
[----:B------:R-:W2:Y:S01]  /*1040*/  LDG.E R19, desc[UR10][R18.64] ;  /* 0x0000000a12137981 */ /* 0x000ea2000c1e1900 */
[----:B-1----:R-:W-:-:S06]  /*1050*/  IMAD.WIDE R10, R17, 0x4, R10 ;  /* 0x00000004110a7825 */ /* 0x002fcc00078e020a */
[----:B------:R-:W3:Y:S01]  /*1060*/  LDG.E R10, desc[UR10][R10.64] ;  /* 0x0000000a0a0a7981 */ /* 0x000ee2000c1e1900 */
[----:B------:R-:W-:Y:S02]  /*1070*/  IMAD.MOV.U32 R20, RZ, RZ, 0x1 ;  /* 0x00000001ff147424 */ /* 0x000fe400078e00ff */
[----:B------:R-:W-:Y:S02]  /*1080*/  IMAD.U32 R14, RZ, RZ, UR6 ;  /* 0x00000006ff0e7e24 */ /* 0x000fe4000f8e00ff */
[----:B------:R-:W-:Y:S01]  /*1090*/  IMAD.U32 R15, RZ, RZ, UR7 ;  /* 0x00000007ff0f7e24 */ /* 0x000fe2000f8e00ff */
[----:B------:R-:W-:Y:S01]  /*10a0*/  PRMT R16, R20, 0x7610, R16 ;  /* 0x0000761014107816 */ /* 0x000fe20000000010 */
[----:B--2---:R-:W-:Y:S01]  /*10b0*/  IMAD.WIDE R14, R19, 0x4, R14 ;  /* 0x00000004130e7825 */ /* 0x004fe200078e020e */
[----:B---3--:R-:W-:-:S13]  /*10c0*/  ISETP.GE.AND P0, PT, R10, 0x1, PT ;  /* 0x000000010a00780c */ /* 0x008fda0003f06270 */
[----:B------:R-:W-:Y:S05]  /*10d0*/  @!P0 BRA `(.L_x_69) ;  /* 0x0000001400f88947 */ /* 0x000fea0003800000 */
[----:B------:R0:W5:Y:S01]  /*10e0*/  LDG.E R11, desc[UR10][R14.64] ;  /* 0x0000000a0e0b7981 */ /* 0x000162000c1e1900 */
[C---:B------:R-:W-:Y:S01]  /*10f0*/  ISETP.GE.U32.AND P0, PT, R10.reuse, 0x8, PT ;  /* 0x000000080a00780c */ /* 0x040fe20003f06070 */
[----:B------:R-:W-:Y:S01]  /*1100*/  IMAD.MOV.U32 R16, RZ, RZ, 0x1 ;  /* 0x00000001ff107424 */ /* 0x000fe200078e00ff */
[----:B------:R-:W-:Y:S01]  /*1110*/  LOP3.LUT R18, R10, 0x7, RZ, 0xc0, !PT ;  /* 0x000000070a127812 */ /* 0x000fe200078ec0ff */
[----:B------:R-:W-:-:S10]  /*1120*/  IMAD.MOV.U32 R20, RZ, RZ, RZ ;  /* 0x000000ffff147224 */ /* 0x000fd400078e00ff */
[----:B0-----:R-:W-:Y:S05]  /*1130*/  @!P0 BRA `(.L_x_74) ;  /* 0x0000000400108947 */ /* 0x001fea0003800000 */
[----:B------:R-:W0:Y:S01]  /*1140*/  LDC.64 R14, c[0x0][0x3e8] ;  /* 0x0000fa00ff0e7b82 */ /* 0x000e220000000a00 */
[----:B------:R-:W-:Y:S01]  /*1150*/  IMAD.MOV.U32 R16, RZ, RZ, 0x1 ;  /* 0x00000001ff107424 */ /* 0x000fe200078e00ff */
[----:B------:R-:W-:Y:S01]  /*1160*/  LOP3.LUT R20, R10, 0x7ffffff8, RZ, 0xc0, !PT ;  /* 0x7ffffff80a147812 */ /* 0x000fe200078ec0ff */
[----:B------:R-:W-:-:S06]  /*1170*/  UMOV UR4, URZ ;  /* 0x000000ff00047c82 */ /* 0x000fcc0008000000 */
.L_x_77:
[----:B------:R-:W-:Y:S01]  /*1180*/  LOP3.LUT P1, RZ, R16, 0xff, RZ, 0xc0, !PT ;  /* 0x000000ff10ff7812 */ /* 0x000fe2000782c0ff */
[----:B------:R-:W-:Y:S01]  /*1190*/  BSSY.RECONVERGENT B0, `(.L_x_75) ;  /* 0x000003a000007945 */ /* 0x000fe20003800200 */
[----:B------:R-:W-:-:S11]  /*11a0*/  PLOP3.LUT P0, PT, PT, PT, PT, 0x8, 0x80 ;  /* 0x000000000080781c */ /* 0x000fd60003f0e170 */
[----:B------:R-:W-:Y:S05]  /*11b0*/  @!P1 BRA `(.L_x_76) ;  /* 0x0000000000dc9947 */ /* 0x000fea0003800000 */
[----:B-----5:R-:W-:-:S05]  /*11c0*/  IMAD R22, R11, UR4, RZ ;  /* 0x000000040b167c24 */ /* 0x020fca000f8e02ff */
[----:B------:R-:W-:-:S05]  /*11d0*/  LOP3.LUT R16, RZ, R22, RZ, 0x33, !PT ;  /* 0x00000016ff107212 */ /* 0x000fca00078e33ff */
[----:B------:R-:W-:-:S04]  /*11e0*/  IMAD.IADD R17, R9, 0x1, R16 ;  /* 0x0000000109117824 */ /* 0x000fc800078e0210 */
[----:B0-----:R-:W-:-:S06]  /*11f0*/  IMAD.WIDE R16, R17, 0x2, R14 ;  /* 0x0000000211107825 */ /* 0x001fcc00078e020e */
[----:B------:R-:W2:Y:S02]  /*1200*/  LDG.E.U16 R16, desc[UR10][R16.64] ;  /* 0x0000000a10107981 */ /* 0x000ea4000c1e1500 */
[----:B--2---:R-:W-:-:S13]  /*1210*/  ISETP.NE.AND P1, PT, R16, RZ, PT ;  /* 0x000000ff1000720c */ /* 0x004fda0003f25270 */
[----:B------:R-:W-:Y:S05]  /*1220*/  @!P1 BRA `(.L_x_76) ;  /* 0x0000000000c09947 */ /* 0x000fea0003800000 */
[----:B------:R-:W-:-:S05]  /*1230*/  IMAD.IADD R22, R11, 0x1, R22 ;  /* 0x000000010b167824 */ /* 0x000fca00078e0216 */
[----:B------:R-:W-:-:S05]  /*1240*/  LOP3.LUT R16, RZ, R22, RZ, 0x33, !PT ;  /* 0x00000016ff107212 */ /* 0x000fca00078e33ff */
[----:B------:R-:W-:-:S04]  /*1250*/  IMAD.IADD R17, R9, 0x1, R16 ;  /* 0x0000000109117824 */ /* 0x000fc800078e0210 */
[----:B------:R-:W-:-:S06]  /*1260*/  IMAD.WIDE R16, R17, 0x2, R14 ;  /* 0x0000000211107825 */ /* 0x000fcc00078e020e */
        /* <DEDUP_REMOVED lines=44> */
.L_x_76:
[----:B------:R-:W-:Y:S05]  /*1530*/  BSYNC.RECONVERGENT B0 ;  /* 0x0000000000007941 */ /* 0x000fea0003800200 */
.L_x_75:
[----:B------:R-:W-:Y:S01]  /*1540*/  UIADD3 UR4, UPT, UPT, UR4, 0x8, URZ ;  /* 0x0000000804047890 */ /* 0x000fe2000fffe0ff */
[----:B------:R-:W-:-:S05]  /*1550*/  SEL R16, RZ, 0x1, !P0 ;  /* 0x00000001ff107807 */ /* 0x000fca0004000000 */
[----:B------:R-:W-:-:S13]  /*1560*/  ISETP.NE.AND P1, PT, R20, UR4, PT ;  /* 0x0000000414007c0c */ /* 0x000fda000bf25270 */
[----:B------:R-:W-:Y:S05]  /*1570*/  @P1 BRA `(.L_x_77) ;  /* 0xfffffffc00001947 */ /* 0x000fea000383ffff */
.L_x_74:
[----:B------:R-:W-:-:S13]  /*1580*/  ISETP.NE.AND P0, PT, R18, RZ, PT ;  /* 0x000000ff1200720c */ /* 0x000fda0003f05270 */
[----:B------:R-:W-:Y:S05]  /*1590*/  @!P0 BRA `(.L_x_69) ;  /* 0x0000001000c88947 */ /* 0x000fea0003800000 */
[----:B------:R-:W-:Y:S02]  /*15a0*/  ISETP.GE.U32.AND P0, PT, R18, 0x4, PT ;  /* 0x000000041200780c */ /* 0x000fe40003f06070 */
[----:B------:R-:W-:-:S11]  /*15b0*/  LOP3.LUT R18, R10, 0x3, RZ, 0xc0, !PT ;  /* 0x000000030a127812 */ /* 0x000fd600078ec0ff */
[----:B------:R-:W-:Y:S05]  /*15c0*/  @!P0 BRA `(.L_x_78) ;  /* 0x0000000000908947 */ /* 0x000fea0003800000 */
[----:B0-----:R-:W-:Y:S01]  /*15d0*/  PRMT R14, R16, 0x9910, RZ ;  /* 0x00009910100e7816 */ /* 0x001fe200000000ff */
[----:B------:R-:W-:Y:S01]  /*15e0*/  BSSY.RECONVERGENT B0, `(.L_x_79) ;  /* 0x0000020000007945 */ /* 0x000fe20003800200 */
[----:B------:R-:W-:Y:S02]  /*15f0*/  PLOP3.LUT P0, PT, PT, PT, PT, 0x8, 0x80 ;  /* 0x000000000080781c */ /* 0x000fe40003f0e170 */
[----:B------:R-:W-:-:S13]  /*1600*/  ISETP.NE.AND P1, PT, R14, RZ, PT ;  /* 0x000000ff0e00720c */ /* 0x000fda0003f25270 */
[----:B------:R-:W-:Y:S05]  /*1610*/  @!P1 BRA `(.L_x_80) ;  /* 0x0000000000709947 */ /* 0x000fea0003800000 */
[----:B------:R-:W0:Y:S01]  /*1620*/  LDC.64 R14, c[0x0][0x3e8] ;  /* 0x0000fa00ff0e7b82 */ /* 0x000e220000000a00 */
[----:B-----5:R-:W-:-:S05]  /*1630*/  IMAD R22, R11, R20, RZ ;  /* 0x000000140b167224 */ /* 0x020fca00078e02ff */
        /* <DEDUP_REMOVED lines=26> */
.L_x_80:
[----:B------:R-:W-:Y:S05]  /*17e0*/  BSYNC.RECONVERGENT B0 ;  /* 0x0000000000007941 */ /* 0x000fea0003800200 */
.L_x_79:
[----:B------:R-:W-:Y:S01]  /*17f0*/  SEL R16, RZ, 0x1, !P0 ;  /* 0x00000001ff107807 */ /* 0x000fe20004000000 */
[----:B------:R-:W-:-:S07]  /*1800*/  VIADD R20, R20, 0x4 ;  /* 0x0000000414147836 */ /* 0x000fce0000000000 */
.L_x_78:
[----:B------:R-:W-:-:S13]  /*1810*/  ISETP.NE.AND P0, PT, R18, RZ, PT ;  /* 0x000000ff1200720c */ /* 0x000fda0003f05270 */
[----:B------:R-:W-:Y:S05]  /*1820*/  @!P0 BRA `(.L_x_69) ;  /* 0x0000001000248947 */ /* 0x000fea0003800000 */
[----:B------:R-:W-:-:S13]  /*1830*/  ISETP.NE.AND P0, PT, R18, 0x1, PT ;  /* 0x000000011200780c */ /* 0x000fda0003f05270 */
        /* <DEDUP_REMOVED lines=20> */
.L_x_83:
[----:B------:R-:W-:Y:S05]  /*1980*/  BSYNC.RECONVERGENT B0 ;  /* 0x0000000000007941 */ /* 0x000fea0003800200 */
.L_x_82:
[----:B------:R-:W-:Y:S01]  /*1990*/  SEL R16, RZ, 0x1, !P0 ;  /* 0x00000001ff107807 */ /* 0x000fe20004000000 */
[----:B------:R-:W-:-:S07]  /*19a0*/  VIADD R20, R20, 0x2 ;  /* 0x0000000214147836 */ /* 0x000fce0000000000 */
.L_x_81:
[----:B------:R-:W-:-:S04]  /*19b0*/  LOP3.LUT R10, R10, 0x1, RZ, 0xc0, !PT ;  /* 0x000000010a0a7812 */ /* 0x000fc800078ec0ff */
[----:B------:R-:W-:-:S13]  /*19c0*/  ISETP.NE.U32.AND P0, PT, R10, 0x1, PT ;  /* 0x000000010a00780c */ /* 0x000fda0003f05070 */
[----:B------:R-:W-:Y:S05]  /*19d0*/  @P0 BRA `(.L_x_69) ;  /* 0x0000000c00b80947 */ /* 0x000fea0003800000 */
[----:B------:R-:W-:Y:S01]  /*19e0*/  PRMT R10, R16, 0x9910, RZ ;  /* 0x00009910100a7816 */ /* 0x000fe200000000ff */
[----:B------:R-:W-:Y:S01]  /*19f0*/  BSSY.RECONVERGENT B0, `(.L_x_84) ;  /* 0x000000b000007945 */ /* 0x000fe20003800200 */
[----:B------:R-:W-:Y:S02]  /*1a00*/  PLOP3.LUT P0, PT, PT, PT, PT, 0x8, 0x80 ;  /* 0x000000000080781c */ /* 0x000fe40003f0e170 */
[----:B------:R-:W-:-:S13]  /*1a10*/  ISETP.NE.AND P1, PT, R10, RZ, PT ;  /* 0x000000ff0a00720c */ /* 0x000fda0003f25270 */
[----:B------:R-:W-:Y:S05]  /*1a20*/  @!P1 BRA `(.L_x_85) ;  /* 0x00000000001c9947 */ /* 0x000fea0003800000 */
[----:B0-----:R-:W0:Y:S01]  /*1a30*/  LDC.64 R14, c[0x0][0x3e8] ;  /* 0x0000fa00ff0e7b82 */ /* 0x001e220000000a00 */
[----:B-----5:R-:W-:-:S05]  /*1a40*/  IMAD R11, R11, R20, RZ ;  /* 0x000000140b0b7224 */ /* 0x020fca00078e02ff */
[----:B------:R-:W-:-:S05]  /*1a50*/  LOP3.LUT R10, RZ, R11, RZ, 0x33, !PT ;  /* 0x0000000bff0a7212 */ /* 0x000fca00078e33ff */
[----:B------:R-:W-:-:S04]  /*1a60*/  IMAD.IADD R9, R9, 0x1, R10 ;  /* 0x0000000109097824 */ /* 0x000fc800078e020a */
[----:B0-----:R-:W-:-:S06]  /*1a70*/  IMAD.WIDE R14, R9, 0x2, R14 ;  /* 0x00000002090e7825 */ /* 0x001fcc00078e020e */
[----:B------:R-:W2:Y:S02]  /*1a80*/  LDG.E.U16 R14, desc[UR10][R14.64] ;  /* 0x0000000a0e0e7981 */ /* 0x000ea4000c1e1500 */
[----:B--2---:R-:W-:-:S13]  /*1a90*/  ISETP.NE.AND P0, PT, R14, RZ, PT ;  /* 0x000000ff0e00720c */ /* 0x004fda0003f05270 */
.L_x_85:
[----:B------:R-:W-:Y:S05]  /*1aa0*/  BSYNC.RECONVERGENT B0 ;  /* 0x0000000000007941 */ /* 0x000fea0003800200 */
.L_x_84:
[----:B------:R-:W-:Y:S01]  /*1ab0*/  SEL R16, RZ, 0x1, !P0 ;  /* 0x00000001ff107807 */ /* 0x000fe20004000000 */
[----:B------:R-:W-:Y:S06]  /*1ac0*/  BRA `(.L_x_69) ;  /* 0x0000000c007c7947 */ /* 0x000fec0003800000 */
.L_x_114:
        /* <DEDUP_REMOVED lines=13> */
[----:B------:R-:W-:Y:S02]  /*1ba0*/  IMAD.U32 R10, RZ, RZ, UR6 ;  /* 0x00000006ff0a7e24 */ /* 0x000fe4000f8e00ff */
[----:B------:R-:W-:Y:S01]  /*1bb0*/  IMAD.U32 R11, RZ, RZ, UR7 ;  /* 0x00000007ff0b7e24 */ /* 0x000fe2000f8e00ff */
[----:B------:R-:W-:Y:S01]  /*1bc0*/  PRMT R16, RZ, 0x7610, R16 ;  /* 0x00007610ff107816 */ /* 0x000fe20000000010 */
[----:B--2---:R-:W-:Y:S01]  /*1bd0*/  IMAD.WIDE R10, R19, 0x4, R10 ;  /* 0x00000004130a7825 */ /* 0x004fe200078e020a */
[----:B---3--:R-:W-:-:S13]  /*1be0*/  R2UR UR5, R14 ;  /* 0x000000000e0572ca */ /* 0x008fda00000e0000 */
[----:B------:R-:W-:-:S09]  /*1bf0*/  UISETP.GE.AND UP0, UPT, UR5, 0x1, UPT ;  /* 0x000000010500788c */ /* 0x000fd2000bf06270 */
[----:B------:R-:W-:Y:S05]  /*1c00*/  BRA.U !UP0, `(.L_x_69) ;  /* 0x0000000d082c7547 */ /* 0x000fea000b800000 */
[----:B------:R0:W5:Y:S01]  /*1c10*/  LDG.E R10, desc[UR10][R10.64] ;  /* 0x0000000a0a0a7981 */ /* 0x000162000c1e1900 */
[----:B------:R-:W-:Y:S01]  /*1c20*/  UISETP.GE.U32.AND UP0, UPT, UR5, 0x8, UPT ;  /* 0x000000080500788c */ /* 0x000fe2000bf06070 */
[----:B------:R-:W-:Y:S01]  /*1c30*/  PRMT R16, RZ, 0x7610, R16 ;  /* 0x00007610ff107816 */ /* 0x000fe20000000010 */
[----:B------:R-:W-:Y:S01]  /*1c40*/  ULOP3.LUT UR7, UR5, 0x7, URZ, 0xc0, !UPT ;  /* 0x0000000705077892 */ /* 0x000fe2000f8ec0ff */
[----:B------:R-:W-:-:S06]  /*1c50*/  UMOV UR4, URZ ;  /* 0x000000ff00047c82 */ /* 0x000fcc0008000000 */
[----:B0-----:R-:W-:Y:S05]  /*1c60*/  BRA.U !UP0, `(.L_x_86) ;  /* 0x0000000508107547 */ /* 0x001fea000b800000 */
[----:B------:R-:W0:Y:S01]  /*1c70*/  LDC.64 R14, c[0x0][0x3e8] ;  /* 0x0000fa00ff0e7b82 */ /* 0x000e220000000a00 */
[----:B------:R-:W-:Y:S01]  /*1c80*/  VIADD R11, R0, UR8 ;  /* 0x00000008000b7c36 */ /* 0x000fe20008000000 */
[----:B------:R-:W-:Y:S01]  /*1c90*/  ULOP3.LUT UR4, UR5, 0x7ffffff8, URZ, 0xc0, !UPT ;  /* 0x7ffffff805047892 */ /* 0x000fe2000f8ec0ff */
[----:B------:R-:W-:Y:S02]  /*1ca0*/  PRMT R16, RZ, 0x7610, R16 ;  /* 0x00007610ff107816 */ /* 0x000fe40000000010 */
[----:B-----5:R-:W-:Y:S01]  /*1cb0*/  IMAD.IADD R19, R11, 0x1, -R10 ;  /* 0x000000010b137824 */ /* 0x020fe200078e0a0a */
[----:B------:R-:W-:Y:S01]  /*1cc0*/  UIADD3 UR6, UPT, UPT, -UR4, URZ, URZ ;  /* 0x000000ff04067290 */ /* 0x000fe2000fffe1ff */
[C-C-:B------:R-:W-:Y:S02]  /*1cd0*/  IMAD R21, R10.reuse, -0x2, R11.reuse ;  /* 0xfffffffe0a157824 */ /* 0x140fe400078e020b */
[C-C-:B------:R-:W-:Y:S02]  /*1ce0*/  IMAD R23, R10.reuse, -0x3, R11.reuse ;  /* 0xfffffffd0a177824 */ /* 0x140fe400078e020b */
[----:B------:R-:W-:-:S02]  /*1cf0*/  IMAD R25, R10, -0x4, R11 ;  /* 0xfffffffc0a197824 */ /* 0x000fc400078e020b */
[C-C-:B------:R-:W-:Y:S02]  /*1d00*/  IMAD R27, R10.reuse, -0x5, R11.reuse ;  /* 0xfffffffb0a1b7824 */ /* 0x140fe400078e020b */
[C-C-:B------:R-:W-:Y:S02]  /*1d10*/  IMAD R29, R10.reuse, -0x6, R11.reuse ;  /* 0xfffffffa0a1d7824 */ /* 0x140fe400078e020b */
[----:B------:R-:W-:-:S07]  /*1d20*/  IMAD R18, R10, -0x7, R11 ;  /* 0xfffffff90a127824 */ /* 0x000fce00078e020b */
.L_x_89:
[----:B------:R-:W-:Y:S01]  /*1d30*/  LOP3.LUT P1, RZ, R16, 0xff, RZ, 0xc0, !PT ;  /* 0x000000ff10ff7812 */ /* 0x000fe2000782c0ff */
[----:B------:R-:W-:Y:S01]  /*1d40*/  BSSY.RECONVERGENT B0, `(.L_x_87) ;  /* 0x000002a000007945 */ /* 0x000fe20003800200 */
[----:B------:R-:W-:-:S11]  /*1d50*/  PLOP3.LUT P0, PT, PT, PT, PT, 0x80, 0x8 ;  /* 0x000000000008781c */ /* 0x000fd60003f0f070 */
[----:B------:R-:W-:Y:S05]  /*1d60*/  @P1 BRA `(.L_x_88) ;  /* 0x00000000009c1947 */ /* 0x000fea0003800000 */
[----:B------:R-:W-:-:S04]  /*1d70*/  VIADD R17, R11, 0xfffffffe ;  /* 0xfffffffe0b117836 */ /* 0x000fc80000000000 */
[----:B0-----:R-:W-:-:S06]  /*1d80*/  IMAD.WIDE R16, R17, 0x2, R14 ;  /* 0x0000000211107825 */ /* 0x001fcc00078e020e */
[----:B------:R-:W2:Y:S02]  /*1d90*/  LDG.E.U16 R16, desc[UR10][R16.64] ;  /* 0x0000000a10107981 */ /* 0x000ea4000c1e1500 */
[----:B--2---:R-:W-:-:S13]  /*1da0*/  ISETP.NE.AND P1, PT, R16, RZ, PT ;  /* 0x000000ff1000720c */ /* 0x004fda0003f25270 */
[----:B------:R-:W-:Y:S05]  /*1db0*/  @P1 BRA `(.L_x_88) ;  /* 0x0000000000881947 */ /* 0x000fea0003800000 */
[----:B------:R-:W-:-:S04]  /*1dc0*/  VIADD R17, R19, 0xfffffffe ;  /* 0xfffffffe13117836 */ /* 0x000fc80000000000 */
[----:B------:R-:W-:-:S06]  /*1dd0*/  IMAD.WIDE R16, R17, 0x2, R14 ;  /* 0x0000000211107825 */ /* 0x000fcc00078e020e */
        /* <DEDUP_REMOVED lines=32> */
.L_x_88:
[----:B------:R-:W-:Y:S05]  /*1fe0*/  BSYNC.RECONVERGENT B0 ;  /* 0x0000000000007941 */ /* 0x000fea0003800200 */
.L_x_87:
[----:B------:R-:W-:Y:S01]  /*1ff0*/  UIADD3 UR6, UPT, UPT, UR6, 0x8, URZ ;  /* 0x0000000806067890 */ /* 0x000fe2000fffe0ff */
[C---:B------:R-:W-:Y:S01]  /*2000*/  IMAD R19, R10.reuse, -0x8, R19 ;  /* 0xfffffff80a137824 */ /* 0x040fe200078e0213 */
[----:B------:R-:W-:Y:S01]  /*2010*/  SEL R16, RZ, 0x1, !P0 ;  /* 0x00000001ff107807 */ /* 0x000fe20004000000 */
[C---:B------:R-:W-:Y:S01]  /*2020*/  IMAD R21, R10.reuse, -0x8, R21 ;  /* 0xfffffff80a157824 */ /* 0x040fe200078e0215 */
[----:B------:R-:W-:Y:S01]  /*2030*/  UISETP.NE.AND UP0, UPT, UR6, URZ, UPT ;  /* 0x000000ff0600728c */ /* 0x000fe2000bf05270 */
[C---:B------:R-:W-:Y:S02]  /*2040*/  IMAD R23, R10.reuse, -0x8, R23 ;  /* 0xfffffff80a177824 */ /* 0x040fe400078e0217 */
[C---:B------:R-:W-:Y:S02]  /*2050*/  IMAD R25, R10.reuse, -0x8, R25 ;  /* 0xfffffff80a197824 */ /* 0x040fe400078e0219 */
[C---:B------:R-:W-:Y:S02]  /*2060*/  IMAD R27, R10.reuse, -0x8, R27 ;  /* 0xfffffff80a1b7824 */ /* 0x040fe400078e021b */
[----:B------:R-:W-:-:S02]  /*2070*/  IMAD R29, R10, -0x8, R29 ;  /* 0xfffffff80a1d7824 */ /* 0x000fc400078e021d */
[C---:B------:R-:W-:Y:S02]  /*2080*/  IMAD R18, R10.reuse, -0x8, R18 ;  /* 0xfffffff80a127824 */ /* 0x040fe400078e0212 */
[----:B------:R-:W-:Y:S01]  /*2090*/  IMAD R11, R10, -0x8, R11 ;  /* 0xfffffff80a0b7824 */ /* 0x000fe200078e020b */
[----:B------:R-:W-:Y:S06]  /*20a0*/  BRA.U UP0, `(.L_x_89) ;  /* 0xfffffffd00207547 */ /* 0x000fec000b83ffff */
.L_x_86:
[----:B------:R-:W-:-:S09]  /*20b0*/  UISETP.NE.AND UP0, UPT, UR7, URZ, UPT ;  /* 0x000000ff0700728c */ /* 0x000fd2000bf05270 */
[----:B------:R-:W-:Y:S05]  /*20c0*/  BRA.U !UP0, `(.L_x_69) ;  /* 0x0000000508fc7547 */ /* 0x000fea000b800000 */
[----:B------:R-:W-:Y:S02]  /*20d0*/  UISETP.GE.U32.AND UP0, UPT, UR7, 0x4, UPT ;  /* 0x000000040700788c */ /* 0x000fe4000bf06070 */
[----:B------:R-:W-:-:S07]  /*20e0*/  ULOP3.LUT UR6, UR5, 0x3, URZ, 0xc0, !UPT ;  /* 0x0000000305067892 */ /* 0x000fce000f8ec0ff */
[----:B------:R-:W-:Y:S05]  /*20f0*/  BRA.U !UP0, `(.L_x_90) ;  /* 0x0000000108907547 */ /* 0x000fea000b800000 */
[----:B------:R-:W-:Y:S01]  /*2100*/  PRMT R11, R16, 0x9910, RZ ;  /* 0x00009910100b7816 */ /* 0x000fe200000000ff */
[----:B------:R-:W-:Y:S01]  /*2110*/  BSSY.RECONVERGENT B0, `(.L_x_91) ;  /* 0x0000020000007945 */ /* 0x000fe20003800200 */
[----:B------:R-:W-:Y:S02]  /*2120*/  PLOP3.LUT P0, PT, PT, PT, PT, 0x80, 0x8 ;  /* 0x000000000008781c */ /* 0x000fe40003f0f070 */
[----:B------:R-:W-:-:S13]  /*2130*/  ISETP.NE.AND P1, PT, R11, RZ, PT ;  /* 0x000000ff0b00720c */ /* 0x000fda0003f25270 */
[----:B------:R-:W-:Y:S05]  /*2140*/  @P1 BRA `(.L_x_92) ;  /* 0x0000000000701947 */ /* 0x000fea0003800000 */
[----:B0-----:R-:W0:Y:S01]  /*2150*/  LDC.64 R14, c[0x0][0x3e8] ;  /* 0x0000fa00ff0e7b82 */ /* 0x001e220000000a00 */
[----:B-----5:R-:W-:-:S05]  /*2160*/  IMAD R11, R10, UR4, RZ ;  /* 0x000000040a0b7c24 */ /* 0x020fca000f8e02ff */
[----:B------:R-:W-:-:S05]  /*2170*/  LOP3.LUT R16, RZ, R11, RZ, 0x33, !PT ;  /* 0x0000000bff107212 */ /* 0x000fca00078e33ff */
[----:B------:R-:W-:-:S04]  /*2180*/  IMAD.IADD R17, R9, 0x1, R16 ;  /* 0x0000000109117824 */ /* 0x000fc800078e0210 */
[----:B0-----:R-:W-:-:S06]  /*2190*/  IMAD.WIDE R16, R17, 0x2, R14 ;  /* 0x0000000211107825 */ /* 0x001fcc00078e020e */
[----:B------:R-:W2:Y:S02]  /*21a0*/  LDG.E.U16 R16, desc[UR10][R16.64] ;  /* 0x0000000a10107981 */ /* 0x000ea4000c1e1500 */
[----:B--2---:R-:W-:-:S13]  /*21b0*/  ISETP.NE.AND P1, PT, R16, RZ, PT ;  /* 0x000000ff1000720c */ /* 0x004fda0003f25270 */
[----:B------:R-:W-:Y:S05]  /*21c0*/  @P1 BRA `(.L_x_92) ;  /* 0x0000000000501947 */ /* 0x000fea0003800000 */
[----:B------:R-:W-:-:S05]  /*21d0*/  IMAD.IADD R11, R10, 0x1, R11 ;  /* 0x000000010a0b7824 */ /* 0x000fca00078e020b */
[----:B------:R-:W-:-:S05]  /*21e0*/  LOP3.LUT R16, RZ, R11, RZ, 0x33, !PT ;  /* 0x0000000bff107212 */ /* 0x000fca00078e33ff */
[----:B------:R-:W-:-:S04]  /*21f0*/  IMAD.IADD R17, R9, 0x1, R16 ;  /* 0x0000000109117824 */ /* 0x000fc800078e0210 */
[----:B------:R-:W-:-:S06]  /*2200*/  IMAD.WIDE R16, R17, 0x2, R14 ;  /* 0x0000000211107825 */ /* 0x000fcc00078e020e */
        /* <DEDUP_REMOVED lines=16> */
.L_x_92:
[----:B------:R-:W-:Y:S05]  /*2310*/  BSYNC.RECONVERGENT B0 ;  /* 0x0000000000007941 */ /* 0x000fea0003800200 */
.L_x_91:
[----:B------:R-:W-:Y:S01]  /*2320*/  SEL R16, RZ, 0x1, !P0 ;  /* 0x00000001ff107807 */ /* 0x000fe20004000000 */
[----:B------:R-:W-:-:S12]  /*2330*/  UIADD3 UR4, UPT, UPT, UR4, 0x4, URZ ;  /* 0x0000000404047890 */ /* 0x000fd8000fffe0ff */
.L_x_90:
[----:B------:R-:W-:-:S09]  /*2340*/  UISETP.NE.AND UP0, UPT, UR6, URZ, UPT ;  /* 0x000000ff0600728c */ /* 0x000fd2000bf05270 */
[----:B------:R-:W-:Y:S05]  /*2350*/  BRA.U !UP0, `(.L_x_69) ;  /* 0x0000000508587547 */ /* 0x000fea000b800000 */
[----:B------:R-:W-:-:S09]  /*2360*/  UISETP.NE.AND UP0, UPT, UR6, 0x1, UPT ;  /* 0x000000010600788c */ /* 0x000fd2000bf05270 */
        /* <DEDUP_REMOVED lines=20> */
.L_x_95:
[----:B------:R-:W-:Y:S05]  /*24b0*/  BSYNC.RECONVERGENT B0 ;  /* 0x0000000000007941 */ /* 0x000fea0003800200 */
.L_x_94:
[----:B------:R-:W-:Y:S01]  /*24c0*/  SEL R16, RZ, 0x1, !P0 ;  /* 0x00000001ff107807 */ /* 0x000fe20004000000 */
[----:B------:R-:W-:-:S12]  /*24d0*/  UIADD3 UR4, UPT, UPT, UR4, 0x2, URZ ;  /* 0x0000000204047890 */ /* 0x000fd8000fffe0ff */
.L_x_93:
[----:B------:R-:W-:-:S04]  /*24e0*/  ULOP3.LUT UR5, UR5, 0x1, URZ, 0xc0, !UPT ;  /* 0x0000000105057892 */ /* 0x000fc8000f8ec0ff */
[----:B------:R-:W-:-:S09]  /*24f0*/  UISETP.NE.U32.AND UP0, UPT, UR5, 0x1, UPT ;  /* 0x000000010500788c */ /* 0x000fd2000bf05070 */
[----:B------:R-:W-:Y:S05]  /*2500*/  BRA.U UP0, `(.L_x_69) ;  /* 0x0000000100ec7547 */ /* 0x000fea000b800000 */
        /* <DEDUP_REMOVED lines=12> */
.L_x_97:
[----:B------:R-:W-:Y:S05]  /*25d0*/  BSYNC.RECONVERGENT B0 ;  /* 0x0000000000007941 */ /* 0x000fea0003800200 */
.L_x_96:
[----:B------:R-:W-:Y:S01]  /*25e0*/  SEL R16, RZ, 0x1, !P0 ;  /* 0x00000001ff107807 */ /* 0x000fe20004000000 */
[----:B------:R-:W-:Y:S06]  /*25f0*/  BRA `(.L_x_69) ;  /* 0x0000000000b07947 */ /* 0x000fec0003800000 */
.L_x_67:
[----:B------:R-:W-:-:S13]  /*2600*/  ISETP.GT.AND P0, PT, R17, 0xa, PT ;  /* 0x0000000a1100780c */ /* 0x000fda0003f04270 */
[----:B------:R-:W-:Y:S05]  /*2610*/  @P0 BRA `(.L_x_98) ;  /* 0x00000000002c0947 */ /* 0x000fea0003800000 */
[----:B------:R-:W-:Y:S02]  /*2620*/  ISETP.NE.AND P0, PT, R17, 0x8, PT ;  /* 0x000000081100780c */ /* 0x000fe40003f05270 */
[----:B------:R-:W-:-:S11]  /*2630*/  PRMT R16, R4, 0x7610, R16 ;  /* 0x0000761004107816 */ /* 0x000fd60000000010 */
[----:B------:R-:W-:Y:S05]  /*2640*/  @!P0 BRA `(.L_x_69) ;  /* 0x00000000009c8947 */ /* 0x000fea0003800000 */
[----:B------:R-:W-:Y:S02]  /*2650*/  ISETP.NE.AND P0, PT, R17, 0x9, PT ;  /* 0x000000091100780c */ /* 0x000fe40003f05270 */
[----:B------:R-:W-:-:S11]  /*2660*/  PRMT R16, R7, 0x7610, R16 ;  /* 0x0000761007107816 */ /* 0x000fd60000000010 */
[----:B------:R-:W-:Y:S05]  /*2670*/  @!P0 BRA `(.L_x_69) ;  /* 0x0000000000908947 */ /* 0x000fea0003800000 */
[----:B------:R-:W-:Y:S02]  /*2680*/  ISETP.NE.AND P0, PT, R17, 0xa, PT ;  /* 0x0000000a1100780c */ /* 0x000fe40003f05270 */
[----:B------:R-:W-:-:S11]  /*2690*/  PRMT R16, R15, 0x7610, R16 ;  /* 0x000076100f107816 */ /* 0x000fd60000000010 */
[----:B------:R-:W-:Y:S05]  /*26a0*/  @P0 BRA `(.L_x_69) ;  /* 0x0000000000840947 */ /* 0x000fea0003800000 */
[----:B------:R-:W-:Y:S01]  /*26b0*/  PRMT R16, R6, 0x7610, R16 ;  /* 0x0000761006107816 */ /* 0x000fe20000000010 */
[----:B------:R-:W-:Y:S06]  /*26c0*/  BRA `(.L_x_69) ;  /* 0x00000000007c7947 */ /* 0x000fec0003800000 */
.L_x_98:
        /* <DEDUP_REMOVED lines=9> */
[----:B------:R-:W2:Y:S01]  /*2760*/  LDG.E.U16 R9, desc[UR10][R12.64+-0x2] ;  /* 0xfffffe0a0c097981 */ /* 0x000ea2000c1e1500 */
[----:B------:R-:W-:Y:S01]  /*2770*/  BSSY.RECONVERGENT B0, `(.L_x_99) ;  /* 0x0000013000007945 */ /* 0x000fe20003800200 */
[----:B------:R-:W-:Y:S02]  /*2780*/  PLOP3.LUT P0, PT, PT, PT, PT, 0x80, 0x8 ;  /* 0x000000000008781c */ /* 0x000fe40003f0f070 */
[----:B--2---:R-:W-:-:S13]  /*2790*/  ISETP.NE.AND P1, PT, R9, RZ, PT ;  /* 0x000000ff0900720c */ /* 0x004fda0003f25270 */
        /* <DEDUP_REMOVED lines=16> */
.L_x_100:
[----:B------:R-:W-:Y:S05]  /*28a0*/  BSYNC.RECONVERGENT B0 ;  /* 0x0000000000007941 */ /* 0x000fea0003800200 */
.L_x_99:
[----:B------:R-:W-:-:S07]  /*28b0*/  SEL R16, RZ, 0x1, !P0 ;  /* 0x00000001ff107807 */ /* 0x000fce0004000000 */
.L_x_69:
[----:B------:R-:W-:Y:S01]  /*28c0*/  PRMT R9, R16, 0x8880, RZ ;  /* 0x0000888010097816 */ /* 0x000fe200000000ff */
[----:B------:R-:W1:Y:S03]  /*28d0*/  LDCU UR5, c[0x0][0x3b4] ;  /* 0x00007680ff0577ac */ /* 0x000e660008000800 */
[----:B------:R-:W-:Y:S01]  /*28e0*/  PRMT R9, R9, 0x7710, RZ ;  /* 0x0000771009097816 */ /* 0x000fe200000000ff */
[----:B------:R-:W-:-:S04]  /*28f0*/  UIADD3 UR4, UPT, UPT, UR8, 0x1, URZ ;  /* 0x0000000108047890 */ /* 0x000fc8000fffe0ff */
[----:B------:R2:W-:Y:S01]  /*2900*/  STG.E.U16 desc[UR10][R12.64], R9 ;  /* 0x000000090c007986 */ /* 0x0005e2000c10150a */
[----:B-1----:R-:W-:-:S03]  /*2910*/  UISETP.NE.AND UP0, UPT, UR8, UR5, UPT ;  /* 0x000000050800728c */ /* 0x002fc6000bf05270 */
[----:B------:R-:W-:-:S06]  /*2920*/  UMOV UR8, UR4 ;  /* 0x0000000400087c82 */ /* 0x000fcc0008000000 */
[----:B--2---:R-:W-:Y:S05]  /*2930*/  BRA.U UP0, `(.L_x_101) ;  /* 0xffffffe100587547 */ /* 0x004fea000b83ffff */
[----:B------:R-:W-:Y:S05]  /*2940*/  EXIT ;  /* 0x000000000000794d */ /* 0x000fea0003800000 */
.L_x_102:
        /* <DEDUP_REMOVED lines=11> */
.L_x_118:


//--------------------- .nv.shared.reserved.0     --------------------------
	.section	.nv.shared.reserved.0,"aw",@nobits
	.weak		__nv_reservedSMEM_offset_0_alias
	.size		__nv_reservedSMEM_offset_0_alias, 0, 64
	.other		__nv_reservedSMEM_offset_0_alias,@"STO_CUDA_RESERVED_SHARED STV_DEFAULT"
__nv_reservedSMEM_offset_0_alias:
	.zero		0
	.zero		64


//--------------------- .nv.constant0.update_pattern --------------------------
	.section	.nv.constant0.update_pattern,"a",@progbits
	.sectionflags	@""
	.align	4
.nv.constant0.update_pattern:
	.zero		932


//--------------------- .nv.constant0.gen_links   --------------------------
	.section	.nv.constant0.gen_links,"a",@progbits
	.sectionflags	@""
	.align	4
.nv.constant0.gen_links:
	.zero		1040


//--------------------- .nv.constant0.gen_truth_value --------------------------
	.section	.nv.constant0.gen_truth_value,"a",@progbits
	.sectionflags	@""
	.align	4
.nv.constant0.gen_truth_value:
	.zero		1012


//--------------------- SYMBOLS --------------------------

	.type		.nv.reservedSmem.offset0,@object
	.size		.nv.reservedSmem.offset0,0x4
